//
// Generated by NVIDIA NVVM Compiler
//
// Compiler Build ID: CL-36424714
// Cuda compilation tools, release 13.0, V13.0.88
// Based on NVVM 20.0.0
//

.version 9.0
.target sm_100
.address_size 64

	// .globl	_Z16normalize_kernelPK7double2jjPS_
.func  (.param .align 16 .b8 func_retval0[16]) __internal_trig_reduction_slowpathd
(
	.param .b64 __internal_trig_reduction_slowpathd_param_0
)
;
.func  (.param .b64 func_retval0) __internal_accurate_pow
(
	.param .b64 __internal_accurate_pow_param_0,
	.param .b64 __internal_accurate_pow_param_1
)
;
.global .align 8 .b8 __cudart_i2opi_d[144] = {8, 93, 141, 31, 177, 95, 251, 107, 234, 146, 82, 138, 247, 57, 7, 61, 123, 241, 229, 235, 199, 186, 39, 117, 45, 234, 95, 158, 102, 63, 70, 79, 183, 9, 203, 39, 207, 126, 54, 109, 31, 109, 10, 90, 139, 17, 47, 239, 15, 152, 5, 222, 255, 151, 248, 31, 59, 40, 249, 189, 139, 95, 132, 156, 244, 57, 83, 131, 57, 214, 145, 57, 65, 126, 95, 180, 38, 112, 156, 233, 132, 68, 187, 46, 245, 53, 130, 232, 62, 167, 41, 177, 28, 235, 29, 254, 28, 146, 209, 9, 234, 46, 73, 6, 224, 210, 77, 66, 58, 110, 36, 183, 97, 197, 187, 222, 171, 99, 81, 254, 65, 144, 67, 60, 153, 149, 98, 219, 192, 221, 52, 245, 209, 87, 39, 252, 41, 21, 68, 78, 110, 131, 249, 162};
.global .align 16 .b8 __cudart_sin_cos_coeffs[128] = {70, 210, 176, 44, 241, 229, 90, 190, 146, 227, 172, 105, 227, 29, 199, 62, 161, 98, 219, 25, 160, 1, 42, 191, 24, 8, 17, 17, 17, 17, 129, 63, 84, 85, 85, 85, 85, 85, 197, 191, 0, 0, 0, 0, 0, 0, 0, 0, 0, 0, 0, 0, 0, 0, 0, 0, 100, 129, 253, 32, 131, 255, 168, 189, 40, 133, 239, 193, 167, 238, 33, 62, 217, 230, 6, 142, 79, 126, 146, 190, 233, 188, 221, 25, 160, 1, 250, 62, 71, 93, 193, 22, 108, 193, 86, 191, 81, 85, 85, 85, 85, 85, 165, 63, 0, 0, 0, 0, 0, 0, 224, 191, 0, 0, 0, 0, 0, 0, 240, 63};

.visible .entry _Z16normalize_kernelPK7double2jjPS_(
	.param .u64 .ptr .align 1 _Z16normalize_kernelPK7double2jjPS__param_0,
	.param .u32 _Z16normalize_kernelPK7double2jjPS__param_1,
	.param .u32 _Z16normalize_kernelPK7double2jjPS__param_2,
	.param .u64 .ptr .align 1 _Z16normalize_kernelPK7double2jjPS__param_3
)
{
	.reg .pred 	%p<4>;
	.reg .b32 	%r<14>;
	.reg .b64 	%rd<8>;
	.reg .b64 	%fd<8>;

	ld.param.u64 	%rd1, [_Z16normalize_kernelPK7double2jjPS__param_0];
	ld.param.u32 	%r4, [_Z16normalize_kernelPK7double2jjPS__param_1];
	ld.param.u32 	%r5, [_Z16normalize_kernelPK7double2jjPS__param_2];
	ld.param.u64 	%rd2, [_Z16normalize_kernelPK7double2jjPS__param_3];
	mov.u32 	%r6, %ctaid.x;
	mov.u32 	%r7, %ntid.x;
	mov.u32 	%r8, %tid.x;
	mad.lo.s32 	%r1, %r6, %r7, %r8;
	mov.u32 	%r9, %ctaid.y;
	mov.u32 	%r10, %ntid.y;
	mov.u32 	%r11, %tid.y;
	mad.lo.s32 	%r12, %r9, %r10, %r11;
	setp.ge.u32 	%p1, %r1, %r5;
	setp.ge.u32 	%p2, %r12, %r4;
	or.pred  	%p3, %p1, %p2;
	@%p3 bra 	$L__BB0_2;
	cvta.to.global.u64 	%rd3, %rd1;
	cvta.to.global.u64 	%rd4, %rd2;
	mad.lo.s32 	%r13, %r4, %r1, %r12;
	mul.wide.u32 	%rd5, %r13, 16;
	add.s64 	%rd6, %rd3, %rd5;
	ld.global.v2.f64 	{%fd1, %fd2}, [%rd6];
	mul.f64 	%fd3, %fd2, %fd2;
	fma.rn.f64 	%fd4, %fd1, %fd1, %fd3;
	sqrt.rn.f64 	%fd5, %fd4;
	div.rn.f64 	%fd6, %fd1, %fd5;
	div.rn.f64 	%fd7, %fd2, %fd5;
	add.s64 	%rd7, %rd4, %rd5;
	st.global.v2.f64 	[%rd7], {%fd6, %fd7};
$L__BB0_2:
	ret;

}
	// .globl	_Z19get_diagonal_kernelPK7double2jjPS_
.visible .entry _Z19get_diagonal_kernelPK7double2jjPS_(
	.param .u64 .ptr .align 1 _Z19get_diagonal_kernelPK7double2jjPS__param_0,
	.param .u32 _Z19get_diagonal_kernelPK7double2jjPS__param_1,
	.param .u32 _Z19get_diagonal_kernelPK7double2jjPS__param_2,
	.param .u64 .ptr .align 1 _Z19get_diagonal_kernelPK7double2jjPS__param_3
)
{
	.reg .pred 	%p<6>;
	.reg .b32 	%r<12>;
	.reg .b64 	%rd<9>;
	.reg .b64 	%fd<3>;

	ld.param.u64 	%rd1, [_Z19get_diagonal_kernelPK7double2jjPS__param_0];
	ld.param.u32 	%r2, [_Z19get_diagonal_kernelPK7double2jjPS__param_1];
	ld.param.u32 	%r3, [_Z19get_diagonal_kernelPK7double2jjPS__param_2];
	ld.param.u64 	%rd2, [_Z19get_diagonal_kernelPK7double2jjPS__param_3];
	mov.u32 	%r4, %ctaid.x;
	mov.u32 	%r5, %ntid.x;
	mov.u32 	%r6, %tid.x;
	mad.lo.s32 	%r1, %r4, %r5, %r6;
	mov.u32 	%r7, %ctaid.y;
	mov.u32 	%r8, %ntid.y;
	mov.u32 	%r9, %tid.y;
	mad.lo.s32 	%r10, %r7, %r8, %r9;
	setp.ge.u32 	%p1, %r1, %r3;
	setp.ge.u32 	%p2, %r10, %r2;
	or.pred  	%p3, %p2, %p1;
	setp.ne.s32 	%p4, %r1, %r10;
	or.pred  	%p5, %p4, %p3;
	@%p5 bra 	$L__BB1_2;
	cvta.to.global.u64 	%rd3, %rd1;
	cvta.to.global.u64 	%rd4, %rd2;
	mad.lo.s32 	%r11, %r2, %r1, %r1;
	mul.wide.u32 	%rd5, %r1, 16;
	add.s64 	%rd6, %rd4, %rd5;
	mul.wide.u32 	%rd7, %r11, 16;
	add.s64 	%rd8, %rd3, %rd7;
	ld.global.v2.f64 	{%fd1, %fd2}, [%rd8];
	st.global.v2.f64 	[%rd6], {%fd1, %fd2};
$L__BB1_2:
	ret;

}
	// .globl	_Z19get_diagonal_kernelPKdjjPd
.visible .entry _Z19get_diagonal_kernelPKdjjPd(
	.param .u64 .ptr .align 1 _Z19get_diagonal_kernelPKdjjPd_param_0,
	.param .u32 _Z19get_diagonal_kernelPKdjjPd_param_1,
	.param .u32 _Z19get_diagonal_kernelPKdjjPd_param_2,
	.param .u64 .ptr .align 1 _Z19get_diagonal_kernelPKdjjPd_param_3
)
{
	.reg .pred 	%p<6>;
	.reg .b32 	%r<12>;
	.reg .b64 	%rd<9>;
	.reg .b64 	%fd<2>;

	ld.param.u64 	%rd1, [_Z19get_diagonal_kernelPKdjjPd_param_0];
	ld.param.u32 	%r2, [_Z19get_diagonal_kernelPKdjjPd_param_1];
	ld.param.u32 	%r3, [_Z19get_diagonal_kernelPKdjjPd_param_2];
	ld.param.u64 	%rd2, [_Z19get_diagonal_kernelPKdjjPd_param_3];
	mov.u32 	%r4, %ctaid.x;
	mov.u32 	%r5, %ntid.x;
	mov.u32 	%r6, %tid.x;
	mad.lo.s32 	%r1, %r4, %r5, %r6;
	mov.u32 	%r7, %ctaid.y;
	mov.u32 	%r8, %ntid.y;
	mov.u32 	%r9, %tid.y;
	mad.lo.s32 	%r10, %r7, %r8, %r9;
	setp.ge.u32 	%p1, %r1, %r3;
	setp.ge.u32 	%p2, %r10, %r2;
	or.pred  	%p3, %p2, %p1;
	setp.ne.s32 	%p4, %r1, %r10;
	or.pred  	%p5, %p4, %p3;
	@%p5 bra 	$L__BB2_2;
	cvta.to.global.u64 	%rd3, %rd1;
	cvta.to.global.u64 	%rd4, %rd2;
	mad.lo.s32 	%r11, %r2, %r1, %r1;
	mul.wide.u32 	%rd5, %r11, 8;
	add.s64 	%rd6, %rd3, %rd5;
	ld.global.f64 	%fd1, [%rd6];
	mul.wide.u32 	%rd7, %r1, 8;
	add.s64 	%rd8, %rd4, %rd7;
	st.global.f64 	[%rd8], %fd1;
$L__BB2_2:
	ret;

}
	// .globl	_Z21set_diagonal_kernel_cPK7double2jPS_
.visible .entry _Z21set_diagonal_kernel_cPK7double2jPS_(
	.param .u64 .ptr .align 1 _Z21set_diagonal_kernel_cPK7double2jPS__param_0,
	.param .u32 _Z21set_diagonal_kernel_cPK7double2jPS__param_1,
	.param .u64 .ptr .align 1 _Z21set_diagonal_kernel_cPK7double2jPS__param_2
)
{
	.reg .pred 	%p<2>;
	.reg .b32 	%r<7>;
	.reg .b64 	%rd<9>;
	.reg .b64 	%fd<3>;

	ld.param.u64 	%rd1, [_Z21set_diagonal_kernel_cPK7double2jPS__param_0];
	ld.param.u32 	%r2, [_Z21set_diagonal_kernel_cPK7double2jPS__param_1];
	ld.param.u64 	%rd2, [_Z21set_diagonal_kernel_cPK7double2jPS__param_2];
	mov.u32 	%r3, %ctaid.x;
	mov.u32 	%r4, %ntid.x;
	mov.u32 	%r5, %tid.x;
	mad.lo.s32 	%r1, %r3, %r4, %r5;
	setp.ge.u32 	%p1, %r1, %r2;
	@%p1 bra 	$L__BB3_2;
	cvta.to.global.u64 	%rd3, %rd1;
	cvta.to.global.u64 	%rd4, %rd2;
	mad.lo.s32 	%r6, %r2, %r1, %r1;
	mul.wide.u32 	%rd5, %r6, 16;
	add.s64 	%rd6, %rd4, %rd5;
	mul.wide.u32 	%rd7, %r1, 16;
	add.s64 	%rd8, %rd3, %rd7;
	ld.global.v2.f64 	{%fd1, %fd2}, [%rd8];
	st.global.v2.f64 	[%rd6], {%fd1, %fd2};
$L__BB3_2:
	ret;

}
	// .globl	_Z19set_diagonal_kernelPKdjPd
.visible .entry _Z19set_diagonal_kernelPKdjPd(
	.param .u64 .ptr .align 1 _Z19set_diagonal_kernelPKdjPd_param_0,
	.param .u32 _Z19set_diagonal_kernelPKdjPd_param_1,
	.param .u64 .ptr .align 1 _Z19set_diagonal_kernelPKdjPd_param_2
)
{
	.reg .pred 	%p<2>;
	.reg .b32 	%r<7>;
	.reg .b64 	%rd<9>;
	.reg .b64 	%fd<2>;

	ld.param.u64 	%rd1, [_Z19set_diagonal_kernelPKdjPd_param_0];
	ld.param.u32 	%r2, [_Z19set_diagonal_kernelPKdjPd_param_1];
	ld.param.u64 	%rd2, [_Z19set_diagonal_kernelPKdjPd_param_2];
	mov.u32 	%r3, %ctaid.x;
	mov.u32 	%r4, %ntid.x;
	mov.u32 	%r5, %tid.x;
	mad.lo.s32 	%r1, %r3, %r4, %r5;
	setp.ge.u32 	%p1, %r1, %r2;
	@%p1 bra 	$L__BB4_2;
	cvta.to.global.u64 	%rd3, %rd1;
	cvta.to.global.u64 	%rd4, %rd2;
	mad.lo.s32 	%r6, %r2, %r1, %r1;
	mul.wide.u32 	%rd5, %r1, 8;
	add.s64 	%rd6, %rd3, %rd5;
	ld.global.f64 	%fd1, [%rd6];
	mul.wide.u32 	%rd7, %r6, 8;
	add.s64 	%rd8, %rd4, %rd7;
	st.global.f64 	[%rd8], %fd1;
$L__BB4_2:
	ret;

}
	// .globl	_Z17reciprocal_kernelPK7double2jjPS_
.visible .entry _Z17reciprocal_kernelPK7double2jjPS_(
	.param .u64 .ptr .align 1 _Z17reciprocal_kernelPK7double2jjPS__param_0,
	.param .u32 _Z17reciprocal_kernelPK7double2jjPS__param_1,
	.param .u32 _Z17reciprocal_kernelPK7double2jjPS__param_2,
	.param .u64 .ptr .align 1 _Z17reciprocal_kernelPK7double2jjPS__param_3
)
{
	.reg .pred 	%p<4>;
	.reg .b32 	%r<14>;
	.reg .b64 	%rd<8>;
	.reg .b64 	%fd<8>;

	ld.param.u64 	%rd1, [_Z17reciprocal_kernelPK7double2jjPS__param_0];
	ld.param.u32 	%r4, [_Z17reciprocal_kernelPK7double2jjPS__param_1];
	ld.param.u32 	%r5, [_Z17reciprocal_kernelPK7double2jjPS__param_2];
	ld.param.u64 	%rd2, [_Z17reciprocal_kernelPK7double2jjPS__param_3];
	mov.u32 	%r6, %ctaid.x;
	mov.u32 	%r7, %ntid.x;
	mov.u32 	%r8, %tid.x;
	mad.lo.s32 	%r1, %r6, %r7, %r8;
	mov.u32 	%r9, %ctaid.y;
	mov.u32 	%r10, %ntid.y;
	mov.u32 	%r11, %tid.y;
	mad.lo.s32 	%r12, %r9, %r10, %r11;
	setp.ge.u32 	%p1, %r1, %r5;
	setp.ge.u32 	%p2, %r12, %r4;
	or.pred  	%p3, %p1, %p2;
	@%p3 bra 	$L__BB5_2;
	cvta.to.global.u64 	%rd3, %rd1;
	cvta.to.global.u64 	%rd4, %rd2;
	mad.lo.s32 	%r13, %r4, %r1, %r12;
	mul.wide.u32 	%rd5, %r13, 16;
	add.s64 	%rd6, %rd3, %rd5;
	ld.global.v2.f64 	{%fd1, %fd2}, [%rd6];
	mul.f64 	%fd3, %fd2, %fd2;
	fma.rn.f64 	%fd4, %fd1, %fd1, %fd3;
	div.rn.f64 	%fd5, %fd1, %fd4;
	neg.f64 	%fd6, %fd2;
	div.rn.f64 	%fd7, %fd6, %fd4;
	add.s64 	%rd7, %rd4, %rd5;
	st.global.v2.f64 	[%rd7], {%fd5, %fd7};
$L__BB5_2:
	ret;

}
	// .globl	_Z23hadamard_product_kernelPK7double2S1_jjPS_
.visible .entry _Z23hadamard_product_kernelPK7double2S1_jjPS_(
	.param .u64 .ptr .align 1 _Z23hadamard_product_kernelPK7double2S1_jjPS__param_0,
	.param .u64 .ptr .align 1 _Z23hadamard_product_kernelPK7double2S1_jjPS__param_1,
	.param .u32 _Z23hadamard_product_kernelPK7double2S1_jjPS__param_2,
	.param .u32 _Z23hadamard_product_kernelPK7double2S1_jjPS__param_3,
	.param .u64 .ptr .align 1 _Z23hadamard_product_kernelPK7double2S1_jjPS__param_4
)
{
	.reg .pred 	%p<4>;
	.reg .b32 	%r<14>;
	.reg .b64 	%rd<11>;
	.reg .b64 	%fd<10>;

	ld.param.u64 	%rd1, [_Z23hadamard_product_kernelPK7double2S1_jjPS__param_0];
	ld.param.u64 	%rd2, [_Z23hadamard_product_kernelPK7double2S1_jjPS__param_1];
	ld.param.u32 	%r4, [_Z23hadamard_product_kernelPK7double2S1_jjPS__param_2];
	ld.param.u32 	%r5, [_Z23hadamard_product_kernelPK7double2S1_jjPS__param_3];
	ld.param.u64 	%rd3, [_Z23hadamard_product_kernelPK7double2S1_jjPS__param_4];
	mov.u32 	%r6, %ctaid.x;
	mov.u32 	%r7, %ntid.x;
	mov.u32 	%r8, %tid.x;
	mad.lo.s32 	%r1, %r6, %r7, %r8;
	mov.u32 	%r9, %ctaid.y;
	mov.u32 	%r10, %ntid.y;
	mov.u32 	%r11, %tid.y;
	mad.lo.s32 	%r12, %r9, %r10, %r11;
	setp.ge.u32 	%p1, %r1, %r5;
	setp.ge.u32 	%p2, %r12, %r4;
	or.pred  	%p3, %p1, %p2;
	@%p3 bra 	$L__BB6_2;
	cvta.to.global.u64 	%rd4, %rd1;
	cvta.to.global.u64 	%rd5, %rd2;
	cvta.to.global.u64 	%rd6, %rd3;
	mad.lo.s32 	%r13, %r4, %r1, %r12;
	mul.wide.u32 	%rd7, %r13, 16;
	add.s64 	%rd8, %rd4, %rd7;
	ld.global.v2.f64 	{%fd1, %fd2}, [%rd8];
	add.s64 	%rd9, %rd5, %rd7;
	ld.global.v2.f64 	{%fd3, %fd4}, [%rd9];
	mul.f64 	%fd5, %fd1, %fd3;
	mul.f64 	%fd6, %fd2, %fd4;
	sub.f64 	%fd7, %fd5, %fd6;
	mul.f64 	%fd8, %fd1, %fd4;
	fma.rn.f64 	%fd9, %fd2, %fd3, %fd8;
	add.s64 	%rd10, %rd6, %rd7;
	st.global.v2.f64 	[%rd10], {%fd7, %fd9};
$L__BB6_2:
	ret;

}
	// .globl	_Z10abs_kernelPK7double2jjPd
.visible .entry _Z10abs_kernelPK7double2jjPd(
	.param .u64 .ptr .align 1 _Z10abs_kernelPK7double2jjPd_param_0,
	.param .u32 _Z10abs_kernelPK7double2jjPd_param_1,
	.param .u32 _Z10abs_kernelPK7double2jjPd_param_2,
	.param .u64 .ptr .align 1 _Z10abs_kernelPK7double2jjPd_param_3
)
{
	.reg .pred 	%p<4>;
	.reg .b32 	%r<14>;
	.reg .b64 	%rd<9>;
	.reg .b64 	%fd<6>;

	ld.param.u64 	%rd1, [_Z10abs_kernelPK7double2jjPd_param_0];
	ld.param.u32 	%r4, [_Z10abs_kernelPK7double2jjPd_param_1];
	ld.param.u32 	%r5, [_Z10abs_kernelPK7double2jjPd_param_2];
	ld.param.u64 	%rd2, [_Z10abs_kernelPK7double2jjPd_param_3];
	mov.u32 	%r6, %ctaid.x;
	mov.u32 	%r7, %ntid.x;
	mov.u32 	%r8, %tid.x;
	mad.lo.s32 	%r1, %r6, %r7, %r8;
	mov.u32 	%r9, %ctaid.y;
	mov.u32 	%r10, %ntid.y;
	mov.u32 	%r11, %tid.y;
	mad.lo.s32 	%r12, %r9, %r10, %r11;
	setp.ge.u32 	%p1, %r1, %r5;
	setp.ge.u32 	%p2, %r12, %r4;
	or.pred  	%p3, %p1, %p2;
	@%p3 bra 	$L__BB7_2;
	cvta.to.global.u64 	%rd3, %rd1;
	cvta.to.global.u64 	%rd4, %rd2;
	mad.lo.s32 	%r13, %r4, %r1, %r12;
	mul.wide.u32 	%rd5, %r13, 16;
	add.s64 	%rd6, %rd3, %rd5;
	ld.global.v2.f64 	{%fd1, %fd2}, [%rd6];
	mul.f64 	%fd3, %fd2, %fd2;
	fma.rn.f64 	%fd4, %fd1, %fd1, %fd3;
	sqrt.rn.f64 	%fd5, %fd4;
	mul.wide.u32 	%rd7, %r13, 8;
	add.s64 	%rd8, %rd4, %rd7;
	st.global.f64 	[%rd8], %fd5;
$L__BB7_2:
	ret;

}
	// .globl	_Z11sqrt_kernelPKdjjPd
.visible .entry _Z11sqrt_kernelPKdjjPd(
	.param .u64 .ptr .align 1 _Z11sqrt_kernelPKdjjPd_param_0,
	.param .u32 _Z11sqrt_kernelPKdjjPd_param_1,
	.param .u32 _Z11sqrt_kernelPKdjjPd_param_2,
	.param .u64 .ptr .align 1 _Z11sqrt_kernelPKdjjPd_param_3
)
{
	.reg .pred 	%p<4>;
	.reg .b32 	%r<14>;
	.reg .b64 	%rd<8>;
	.reg .b64 	%fd<3>;

	ld.param.u64 	%rd1, [_Z11sqrt_kernelPKdjjPd_param_0];
	ld.param.u32 	%r4, [_Z11sqrt_kernelPKdjjPd_param_1];
	ld.param.u32 	%r5, [_Z11sqrt_kernelPKdjjPd_param_2];
	ld.param.u64 	%rd2, [_Z11sqrt_kernelPKdjjPd_param_3];
	mov.u32 	%r6, %ctaid.x;
	mov.u32 	%r7, %ntid.x;
	mov.u32 	%r8, %tid.x;
	mad.lo.s32 	%r1, %r6, %r7, %r8;
	mov.u32 	%r9, %ctaid.y;
	mov.u32 	%r10, %ntid.y;
	mov.u32 	%r11, %tid.y;
	mad.lo.s32 	%r12, %r9, %r10, %r11;
	setp.ge.u32 	%p1, %r1, %r5;
	setp.ge.u32 	%p2, %r12, %r4;
	or.pred  	%p3, %p1, %p2;
	@%p3 bra 	$L__BB8_2;
	cvta.to.global.u64 	%rd3, %rd1;
	cvta.to.global.u64 	%rd4, %rd2;
	mad.lo.s32 	%r13, %r4, %r1, %r12;
	mul.wide.u32 	%rd5, %r13, 8;
	add.s64 	%rd6, %rd3, %rd5;
	ld.global.f64 	%fd1, [%rd6];
	sqrt.rn.f64 	%fd2, %fd1;
	add.s64 	%rd7, %rd4, %rd5;
	st.global.f64 	[%rd7], %fd2;
$L__BB8_2:
	ret;

}
	// .globl	_Z19make_complex_kernelPKdjjP7double2
.visible .entry _Z19make_complex_kernelPKdjjP7double2(
	.param .u64 .ptr .align 1 _Z19make_complex_kernelPKdjjP7double2_param_0,
	.param .u32 _Z19make_complex_kernelPKdjjP7double2_param_1,
	.param .u32 _Z19make_complex_kernelPKdjjP7double2_param_2,
	.param .u64 .ptr .align 1 _Z19make_complex_kernelPKdjjP7double2_param_3
)
{
	.reg .pred 	%p<4>;
	.reg .b32 	%r<14>;
	.reg .b64 	%rd<9>;
	.reg .b64 	%fd<3>;

	ld.param.u64 	%rd1, [_Z19make_complex_kernelPKdjjP7double2_param_0];
	ld.param.u32 	%r4, [_Z19make_complex_kernelPKdjjP7double2_param_1];
	ld.param.u32 	%r5, [_Z19make_complex_kernelPKdjjP7double2_param_2];
	ld.param.u64 	%rd2, [_Z19make_complex_kernelPKdjjP7double2_param_3];
	mov.u32 	%r6, %ctaid.x;
	mov.u32 	%r7, %ntid.x;
	mov.u32 	%r8, %tid.x;
	mad.lo.s32 	%r1, %r6, %r7, %r8;
	mov.u32 	%r9, %ctaid.y;
	mov.u32 	%r10, %ntid.y;
	mov.u32 	%r11, %tid.y;
	mad.lo.s32 	%r12, %r9, %r10, %r11;
	setp.ge.u32 	%p1, %r1, %r5;
	setp.ge.u32 	%p2, %r12, %r4;
	or.pred  	%p3, %p1, %p2;
	@%p3 bra 	$L__BB9_2;
	cvta.to.global.u64 	%rd3, %rd1;
	cvta.to.global.u64 	%rd4, %rd2;
	mad.lo.s32 	%r13, %r4, %r1, %r12;
	mul.wide.u32 	%rd5, %r13, 8;
	add.s64 	%rd6, %rd3, %rd5;
	ld.global.f64 	%fd1, [%rd6];
	mul.wide.u32 	%rd7, %r13, 16;
	add.s64 	%rd8, %rd4, %rd7;
	mov.f64 	%fd2, 0d0000000000000000;
	st.global.v2.f64 	[%rd8], {%fd1, %fd2};
$L__BB9_2:
	ret;

}
	// .globl	_Z20make_complex2_kernelPKdS0_jjP7double2
.visible .entry _Z20make_complex2_kernelPKdS0_jjP7double2(
	.param .u64 .ptr .align 1 _Z20make_complex2_kernelPKdS0_jjP7double2_param_0,
	.param .u64 .ptr .align 1 _Z20make_complex2_kernelPKdS0_jjP7double2_param_1,
	.param .u32 _Z20make_complex2_kernelPKdS0_jjP7double2_param_2,
	.param .u32 _Z20make_complex2_kernelPKdS0_jjP7double2_param_3,
	.param .u64 .ptr .align 1 _Z20make_complex2_kernelPKdS0_jjP7double2_param_4
)
{
	.reg .pred 	%p<4>;
	.reg .b32 	%r<14>;
	.reg .b64 	%rd<12>;
	.reg .b64 	%fd<3>;

	ld.param.u64 	%rd1, [_Z20make_complex2_kernelPKdS0_jjP7double2_param_0];
	ld.param.u64 	%rd2, [_Z20make_complex2_kernelPKdS0_jjP7double2_param_1];
	ld.param.u32 	%r4, [_Z20make_complex2_kernelPKdS0_jjP7double2_param_2];
	ld.param.u32 	%r5, [_Z20make_complex2_kernelPKdS0_jjP7double2_param_3];
	ld.param.u64 	%rd3, [_Z20make_complex2_kernelPKdS0_jjP7double2_param_4];
	mov.u32 	%r6, %ctaid.x;
	mov.u32 	%r7, %ntid.x;
	mov.u32 	%r8, %tid.x;
	mad.lo.s32 	%r1, %r6, %r7, %r8;
	mov.u32 	%r9, %ctaid.y;
	mov.u32 	%r10, %ntid.y;
	mov.u32 	%r11, %tid.y;
	mad.lo.s32 	%r12, %r9, %r10, %r11;
	setp.ge.u32 	%p1, %r1, %r5;
	setp.ge.u32 	%p2, %r12, %r4;
	or.pred  	%p3, %p1, %p2;
	@%p3 bra 	$L__BB10_2;
	cvta.to.global.u64 	%rd4, %rd1;
	cvta.to.global.u64 	%rd5, %rd2;
	cvta.to.global.u64 	%rd6, %rd3;
	mad.lo.s32 	%r13, %r4, %r1, %r12;
	mul.wide.u32 	%rd7, %r13, 8;
	add.s64 	%rd8, %rd4, %rd7;
	ld.global.f64 	%fd1, [%rd8];
	add.s64 	%rd9, %rd5, %rd7;
	ld.global.f64 	%fd2, [%rd9];
	mul.wide.u32 	%rd10, %r13, 16;
	add.s64 	%rd11, %rd6, %rd10;
	st.global.v2.f64 	[%rd11], {%fd1, %fd2};
$L__BB10_2:
	ret;

}
	// .globl	_Z10pow_kernelPKddjjPd
.visible .entry _Z10pow_kernelPKddjjPd(
	.param .u64 .ptr .align 1 _Z10pow_kernelPKddjjPd_param_0,
	.param .f64 _Z10pow_kernelPKddjjPd_param_1,
	.param .u32 _Z10pow_kernelPKddjjPd_param_2,
	.param .u32 _Z10pow_kernelPKddjjPd_param_3,
	.param .u64 .ptr .align 1 _Z10pow_kernelPKddjjPd_param_4
)
{
	.reg .pred 	%p<26>;
	.reg .b32 	%r<37>;
	.reg .b64 	%rd<11>;
	.reg .b64 	%fd<25>;

	ld.param.u64 	%rd2, [_Z10pow_kernelPKddjjPd_param_0];
	ld.param.f64 	%fd10, [_Z10pow_kernelPKddjjPd_param_1];
	ld.param.u32 	%r7, [_Z10pow_kernelPKddjjPd_param_2];
	ld.param.u32 	%r8, [_Z10pow_kernelPKddjjPd_param_3];
	ld.param.u64 	%rd3, [_Z10pow_kernelPKddjjPd_param_4];
	mov.u32 	%r9, %ctaid.x;
	mov.u32 	%r10, %ntid.x;
	mov.u32 	%r11, %tid.x;
	mad.lo.s32 	%r1, %r9, %r10, %r11;
	mov.u32 	%r12, %ctaid.y;
	mov.u32 	%r13, %ntid.y;
	mov.u32 	%r14, %tid.y;
	mad.lo.s32 	%r15, %r12, %r13, %r14;
	setp.ge.u32 	%p4, %r1, %r8;
	setp.ge.u32 	%p5, %r15, %r7;
	or.pred  	%p6, %p4, %p5;
	@%p6 bra 	$L__BB11_12;
	cvta.to.global.u64 	%rd4, %rd2;
	mad.lo.s32 	%r3, %r7, %r1, %r15;
	mul.wide.u32 	%rd5, %r3, 8;
	add.s64 	%rd6, %rd4, %rd5;
	ld.global.f64 	%fd1, [%rd6];
	{
	.reg .b32 %temp; 
	mov.b64 	{%temp, %r4}, %fd1;
	}
	{
	.reg .b32 %temp; 
	mov.b64 	{%temp, %r5}, %fd10;
	}
	shr.u32 	%r16, %r5, 20;
	and.b32  	%r17, %r16, 2047;
	add.s32 	%r18, %r17, -1012;
	mov.b64 	%rd7, %fd10;
	shl.b64 	%rd1, %rd7, %r18;
	setp.eq.s64 	%p3, %rd1, -9223372036854775808;
	abs.f64 	%fd2, %fd1;
	setp.neu.f64 	%p7, %fd1, 0d0000000000000000;
	@%p7 bra 	$L__BB11_3;
	setp.eq.s64 	%p10, %rd1, -9223372036854775808;
	abs.f64 	%fd18, %fd10;
	setp.neu.f64 	%p11, %fd18, 0d3FE0000000000000;
	and.pred  	%p3, %p11, %p10;
	selp.b32 	%r19, %r4, 0, %p3;
	setp.lt.s32 	%p12, %r5, 0;
	or.b32  	%r20, %r19, 2146435072;
	selp.b32 	%r21, %r20, %r19, %p12;
	mov.b32 	%r22, 0;
	mov.b64 	%fd24, {%r22, %r21};
	bra.uni 	$L__BB11_4;
$L__BB11_3:
	{ // callseq 0, 0
	.param .b64 param0;
	st.param.f64 	[param0], %fd2;
	.param .b64 param1;
	st.param.f64 	[param1], %fd10;
	.param .b64 retval0;
	call.uni (retval0), 
	__internal_accurate_pow, 
	(
	param0, 
	param1
	);
	ld.param.f64 	%fd11, [retval0];
	} // callseq 0
	setp.lt.s32 	%p8, %r4, 0;
	cvt.rzi.f64.f64 	%fd13, %fd10;
	setp.neu.f64 	%p9, %fd10, %fd13;
	neg.f64 	%fd14, %fd11;
	selp.f64 	%fd15, %fd14, %fd11, %p3;
	selp.f64 	%fd16, %fd15, %fd11, %p8;
	selp.f64 	%fd17, 0dFFF8000000000000, %fd16, %p8;
	selp.f64 	%fd24, %fd17, %fd16, %p9;
$L__BB11_4:
	add.f64 	%fd19, %fd10, %fd1;
	{
	.reg .b32 %temp; 
	mov.b64 	{%temp, %r23}, %fd19;
	}
	and.b32  	%r24, %r23, 2146435072;
	setp.ne.s32 	%p13, %r24, 2146435072;
	@%p13 bra 	$L__BB11_11;
	setp.num.f64 	%p14, %fd1, %fd10;
	@%p14 bra 	$L__BB11_7;
	add.rn.f64 	%fd24, %fd1, %fd10;
	bra.uni 	$L__BB11_11;
$L__BB11_7:
	abs.f64 	%fd20, %fd10;
	setp.neu.f64 	%p15, %fd20, 0d7FF0000000000000;
	@%p15 bra 	$L__BB11_9;
	setp.gt.f64 	%p20, %fd2, 0d3FF0000000000000;
	selp.b32 	%r32, 2146435072, 0, %p20;
	setp.lt.s32 	%p21, %r5, 0;
	xor.b32  	%r33, %r32, 2146435072;
	selp.b32 	%r34, %r33, %r32, %p21;
	setp.eq.f64 	%p22, %fd1, 0dBFF0000000000000;
	selp.b32 	%r35, 1072693248, %r34, %p22;
	mov.b32 	%r36, 0;
	mov.b64 	%fd24, {%r36, %r35};
	bra.uni 	$L__BB11_11;
$L__BB11_9:
	setp.neu.f64 	%p16, %fd2, 0d7FF0000000000000;
	@%p16 bra 	$L__BB11_11;
	setp.lt.s32 	%p17, %r4, 0;
	setp.lt.s32 	%p18, %r5, 0;
	selp.b32 	%r25, 0, 2146435072, %p18;
	and.b32  	%r26, %r5, 2147483647;
	setp.ne.s32 	%p19, %r26, 1071644672;
	or.b32  	%r27, %r25, -2147483648;
	selp.b32 	%r28, %r27, %r25, %p19;
	selp.b32 	%r29, %r28, %r25, %p3;
	selp.b32 	%r30, %r29, %r25, %p17;
	mov.b32 	%r31, 0;
	mov.b64 	%fd24, {%r31, %r30};
$L__BB11_11:
	setp.eq.f64 	%p23, %fd1, 0d3FF0000000000000;
	setp.eq.f64 	%p24, %fd10, 0d0000000000000000;
	selp.f64 	%fd21, 0d3FF0000000000000, %fd24, %p23;
	selp.f64 	%fd22, 0d3FF0000000000000, %fd21, %p24;
	cvta.to.global.u64 	%rd8, %rd3;
	add.s64 	%rd10, %rd8, %rd5;
	st.global.f64 	[%rd10], %fd22;
$L__BB11_12:
	ret;

}
	// .globl	_Z11conj_kernelPK7double2jjPS_
.visible .entry _Z11conj_kernelPK7double2jjPS_(
	.param .u64 .ptr .align 1 _Z11conj_kernelPK7double2jjPS__param_0,
	.param .u32 _Z11conj_kernelPK7double2jjPS__param_1,
	.param .u32 _Z11conj_kernelPK7double2jjPS__param_2,
	.param .u64 .ptr .align 1 _Z11conj_kernelPK7double2jjPS__param_3
)
{
	.reg .pred 	%p<4>;
	.reg .b32 	%r<14>;
	.reg .b64 	%rd<8>;
	.reg .b64 	%fd<4>;

	ld.param.u64 	%rd1, [_Z11conj_kernelPK7double2jjPS__param_0];
	ld.param.u32 	%r4, [_Z11conj_kernelPK7double2jjPS__param_1];
	ld.param.u32 	%r5, [_Z11conj_kernelPK7double2jjPS__param_2];
	ld.param.u64 	%rd2, [_Z11conj_kernelPK7double2jjPS__param_3];
	mov.u32 	%r6, %ctaid.x;
	mov.u32 	%r7, %ntid.x;
	mov.u32 	%r8, %tid.x;
	mad.lo.s32 	%r1, %r6, %r7, %r8;
	mov.u32 	%r9, %ctaid.y;
	mov.u32 	%r10, %ntid.y;
	mov.u32 	%r11, %tid.y;
	mad.lo.s32 	%r12, %r9, %r10, %r11;
	setp.ge.u32 	%p1, %r1, %r5;
	setp.ge.u32 	%p2, %r12, %r4;
	or.pred  	%p3, %p1, %p2;
	@%p3 bra 	$L__BB12_2;
	cvta.to.global.u64 	%rd3, %rd1;
	cvta.to.global.u64 	%rd4, %rd2;
	mad.lo.s32 	%r13, %r4, %r1, %r12;
	mul.wide.u32 	%rd5, %r13, 16;
	add.s64 	%rd6, %rd3, %rd5;
	ld.global.v2.f64 	{%fd1, %fd2}, [%rd6];
	neg.f64 	%fd3, %fd2;
	add.s64 	%rd7, %rd4, %rd5;
	st.global.v2.f64 	[%rd7], {%fd1, %fd3};
$L__BB12_2:
	ret;

}
	// .globl	_Z24calc_singular_inv_kernelPdjjdP7double2
.visible .entry _Z24calc_singular_inv_kernelPdjjdP7double2(
	.param .u64 .ptr .align 1 _Z24calc_singular_inv_kernelPdjjdP7double2_param_0,
	.param .u32 _Z24calc_singular_inv_kernelPdjjdP7double2_param_1,
	.param .u32 _Z24calc_singular_inv_kernelPdjjdP7double2_param_2,
	.param .f64 _Z24calc_singular_inv_kernelPdjjdP7double2_param_3,
	.param .u64 .ptr .align 1 _Z24calc_singular_inv_kernelPdjjdP7double2_param_4
)
{
	.reg .pred 	%p<5>;
	.reg .b32 	%r<15>;
	.reg .b64 	%rd<11>;
	.reg .b64 	%fd<7>;

	ld.param.u64 	%rd2, [_Z24calc_singular_inv_kernelPdjjdP7double2_param_0];
	ld.param.u32 	%r4, [_Z24calc_singular_inv_kernelPdjjdP7double2_param_1];
	ld.param.u32 	%r5, [_Z24calc_singular_inv_kernelPdjjdP7double2_param_2];
	ld.param.f64 	%fd1, [_Z24calc_singular_inv_kernelPdjjdP7double2_param_3];
	ld.param.u64 	%rd3, [_Z24calc_singular_inv_kernelPdjjdP7double2_param_4];
	cvta.to.global.u64 	%rd1, %rd3;
	mov.u32 	%r6, %ctaid.x;
	mov.u32 	%r7, %ntid.x;
	mov.u32 	%r8, %tid.x;
	mad.lo.s32 	%r1, %r6, %r7, %r8;
	mov.u32 	%r9, %ctaid.y;
	mov.u32 	%r10, %ntid.y;
	mov.u32 	%r11, %tid.y;
	mad.lo.s32 	%r12, %r9, %r10, %r11;
	setp.ge.u32 	%p1, %r1, %r5;
	setp.ge.u32 	%p2, %r12, %r4;
	or.pred  	%p3, %p1, %p2;
	@%p3 bra 	$L__BB13_4;
	setp.ne.s32 	%p4, %r1, %r12;
	@%p4 bra 	$L__BB13_3;
	cvta.to.global.u64 	%rd6, %rd2;
	mul.wide.u32 	%rd7, %r1, 8;
	add.s64 	%rd8, %rd6, %rd7;
	ld.global.f64 	%fd3, [%rd8];
	fma.rn.f64 	%fd4, %fd3, %fd3, %fd1;
	div.rn.f64 	%fd5, %fd3, %fd4;
	mad.lo.s32 	%r14, %r4, %r1, %r1;
	mul.wide.u32 	%rd9, %r14, 16;
	add.s64 	%rd10, %rd1, %rd9;
	mov.f64 	%fd6, 0d0000000000000000;
	st.global.v2.f64 	[%rd10], {%fd5, %fd6};
	bra.uni 	$L__BB13_4;
$L__BB13_3:
	mad.lo.s32 	%r13, %r4, %r1, %r12;
	mul.wide.u32 	%rd4, %r13, 16;
	add.s64 	%rd5, %rd1, %rd4;
	mov.f64 	%fd2, 0d0000000000000000;
	st.global.v2.f64 	[%rd5], {%fd2, %fd2};
$L__BB13_4:
	ret;

}
	// .globl	_Z10exp_kernelPK7double2jjPS_
.visible .entry _Z10exp_kernelPK7double2jjPS_(
	.param .u64 .ptr .align 1 _Z10exp_kernelPK7double2jjPS__param_0,
	.param .u32 _Z10exp_kernelPK7double2jjPS__param_1,
	.param .u32 _Z10exp_kernelPK7double2jjPS__param_2,
	.param .u64 .ptr .align 1 _Z10exp_kernelPK7double2jjPS__param_3
)
{
	.reg .pred 	%p<15>;
	.reg .b32 	%r<50>;
	.reg .b32 	%f<3>;
	.reg .b64 	%rd<17>;
	.reg .b64 	%fd<94>;

	ld.param.u64 	%rd1, [_Z10exp_kernelPK7double2jjPS__param_0];
	ld.param.u32 	%r16, [_Z10exp_kernelPK7double2jjPS__param_1];
	ld.param.u32 	%r17, [_Z10exp_kernelPK7double2jjPS__param_2];
	ld.param.u64 	%rd2, [_Z10exp_kernelPK7double2jjPS__param_3];
	mov.u32 	%r18, %ctaid.x;
	mov.u32 	%r19, %ntid.x;
	mov.u32 	%r20, %tid.x;
	mad.lo.s32 	%r1, %r18, %r19, %r20;
	mov.u32 	%r21, %ctaid.y;
	mov.u32 	%r22, %ntid.y;
	mov.u32 	%r23, %tid.y;
	mad.lo.s32 	%r24, %r21, %r22, %r23;
	setp.ge.u32 	%p1, %r1, %r17;
	setp.ge.u32 	%p2, %r24, %r16;
	or.pred  	%p3, %p1, %p2;
	@%p3 bra 	$L__BB14_14;
	cvta.to.global.u64 	%rd3, %rd1;
	mad.lo.s32 	%r3, %r16, %r1, %r24;
	mul.wide.u32 	%rd4, %r3, 16;
	add.s64 	%rd5, %rd3, %rd4;
	ld.global.v2.f64 	{%fd1, %fd2}, [%rd5];
	fma.rn.f64 	%fd18, %fd1, 0d3FF71547652B82FE, 0d4338000000000000;
	{
	.reg .b32 %temp; 
	mov.b64 	{%r4, %temp}, %fd18;
	}
	mov.f64 	%fd19, 0dC338000000000000;
	add.rn.f64 	%fd20, %fd18, %fd19;
	fma.rn.f64 	%fd21, %fd20, 0dBFE62E42FEFA39EF, %fd1;
	fma.rn.f64 	%fd22, %fd20, 0dBC7ABC9E3B39803F, %fd21;
	fma.rn.f64 	%fd23, %fd22, 0d3E5ADE1569CE2BDF, 0d3E928AF3FCA213EA;
	fma.rn.f64 	%fd24, %fd23, %fd22, 0d3EC71DEE62401315;
	fma.rn.f64 	%fd25, %fd24, %fd22, 0d3EFA01997C89EB71;
	fma.rn.f64 	%fd26, %fd25, %fd22, 0d3F2A01A014761F65;
	fma.rn.f64 	%fd27, %fd26, %fd22, 0d3F56C16C1852B7AF;
	fma.rn.f64 	%fd28, %fd27, %fd22, 0d3F81111111122322;
	fma.rn.f64 	%fd29, %fd28, %fd22, 0d3FA55555555502A1;
	fma.rn.f64 	%fd30, %fd29, %fd22, 0d3FC5555555555511;
	fma.rn.f64 	%fd31, %fd30, %fd22, 0d3FE000000000000B;
	fma.rn.f64 	%fd32, %fd31, %fd22, 0d3FF0000000000000;
	fma.rn.f64 	%fd33, %fd32, %fd22, 0d3FF0000000000000;
	{
	.reg .b32 %temp; 
	mov.b64 	{%r5, %temp}, %fd33;
	}
	{
	.reg .b32 %temp; 
	mov.b64 	{%temp, %r6}, %fd33;
	}
	shl.b32 	%r25, %r4, 20;
	add.s32 	%r26, %r25, %r6;
	mov.b64 	%fd90, {%r5, %r26};
	{
	.reg .b32 %temp; 
	mov.b64 	{%temp, %r27}, %fd1;
	}
	mov.b32 	%f2, %r27;
	abs.f32 	%f1, %f2;
	setp.lt.f32 	%p4, %f1, 0f4086232B;
	@%p4 bra 	$L__BB14_4;
	setp.lt.f64 	%p5, %fd1, 0d0000000000000000;
	add.f64 	%fd34, %fd1, 0d7FF0000000000000;
	selp.f64 	%fd90, 0d0000000000000000, %fd34, %p5;
	setp.geu.f32 	%p6, %f1, 0f40874800;
	@%p6 bra 	$L__BB14_4;
	shr.u32 	%r28, %r4, 31;
	add.s32 	%r29, %r4, %r28;
	shr.s32 	%r30, %r29, 1;
	shl.b32 	%r31, %r30, 20;
	add.s32 	%r32, %r6, %r31;
	mov.b64 	%fd35, {%r5, %r32};
	sub.s32 	%r33, %r4, %r30;
	shl.b32 	%r34, %r33, 20;
	add.s32 	%r35, %r34, 1072693248;
	mov.b32 	%r36, 0;
	mov.b64 	%fd36, {%r36, %r35};
	mul.f64 	%fd90, %fd36, %fd35;
$L__BB14_4:
	abs.f64 	%fd7, %fd2;
	setp.neu.f64 	%p7, %fd7, 0d7FF0000000000000;
	@%p7 bra 	$L__BB14_6;
	mov.f64 	%fd42, 0d0000000000000000;
	mul.rn.f64 	%fd92, %fd2, %fd42;
	mov.b32 	%r48, 1;
	bra.uni 	$L__BB14_9;
$L__BB14_6:
	mul.f64 	%fd37, %fd2, 0d3FE45F306DC9C883;
	cvt.rni.s32.f64 	%r47, %fd37;
	cvt.rn.f64.s32 	%fd38, %r47;
	fma.rn.f64 	%fd39, %fd38, 0dBFF921FB54442D18, %fd2;
	fma.rn.f64 	%fd40, %fd38, 0dBC91A62633145C00, %fd39;
	fma.rn.f64 	%fd92, %fd38, 0dB97B839A252049C0, %fd40;
	setp.ltu.f64 	%p8, %fd7, 0d41E0000000000000;
	@%p8 bra 	$L__BB14_8;
	{ // callseq 1, 0
	.param .b64 param0;
	st.param.f64 	[param0], %fd2;
	.param .align 16 .b8 retval0[16];
	call.uni (retval0), 
	__internal_trig_reduction_slowpathd, 
	(
	param0
	);
	ld.param.f64 	%fd92, [retval0];
	ld.param.b32 	%r47, [retval0+8];
	} // callseq 1
$L__BB14_8:
	add.s32 	%r48, %r47, 1;
$L__BB14_9:
	setp.neu.f64 	%p9, %fd7, 0d7FF0000000000000;
	shl.b32 	%r39, %r48, 6;
	cvt.u64.u32 	%rd6, %r39;
	and.b64  	%rd7, %rd6, 64;
	mov.u64 	%rd8, __cudart_sin_cos_coeffs;
	add.s64 	%rd9, %rd8, %rd7;
	mul.rn.f64 	%fd43, %fd92, %fd92;
	and.b32  	%r40, %r48, 1;
	setp.eq.b32 	%p10, %r40, 1;
	selp.f64 	%fd44, 0dBDA8FF8320FD8164, 0d3DE5DB65F9785EBA, %p10;
	ld.global.nc.v2.f64 	{%fd45, %fd46}, [%rd9];
	fma.rn.f64 	%fd47, %fd44, %fd43, %fd45;
	fma.rn.f64 	%fd48, %fd47, %fd43, %fd46;
	ld.global.nc.v2.f64 	{%fd49, %fd50}, [%rd9+16];
	fma.rn.f64 	%fd51, %fd48, %fd43, %fd49;
	fma.rn.f64 	%fd52, %fd51, %fd43, %fd50;
	ld.global.nc.v2.f64 	{%fd53, %fd54}, [%rd9+32];
	fma.rn.f64 	%fd55, %fd52, %fd43, %fd53;
	fma.rn.f64 	%fd56, %fd55, %fd43, %fd54;
	fma.rn.f64 	%fd57, %fd56, %fd92, %fd92;
	fma.rn.f64 	%fd58, %fd56, %fd43, 0d3FF0000000000000;
	selp.f64 	%fd59, %fd58, %fd57, %p10;
	and.b32  	%r41, %r48, 2;
	setp.eq.s32 	%p11, %r41, 0;
	mov.f64 	%fd60, 0d0000000000000000;
	sub.f64 	%fd61, %fd60, %fd59;
	selp.f64 	%fd13, %fd59, %fd61, %p11;
	@%p9 bra 	$L__BB14_11;
	mov.f64 	%fd67, 0d0000000000000000;
	mul.rn.f64 	%fd93, %fd2, %fd67;
	mov.b32 	%r49, 0;
	bra.uni 	$L__BB14_13;
$L__BB14_11:
	mul.f64 	%fd62, %fd2, 0d3FE45F306DC9C883;
	cvt.rni.s32.f64 	%r49, %fd62;
	cvt.rn.f64.s32 	%fd63, %r49;
	fma.rn.f64 	%fd64, %fd63, 0dBFF921FB54442D18, %fd2;
	fma.rn.f64 	%fd65, %fd63, 0dBC91A62633145C00, %fd64;
	fma.rn.f64 	%fd93, %fd63, 0dB97B839A252049C0, %fd65;
	setp.ltu.f64 	%p12, %fd7, 0d41E0000000000000;
	@%p12 bra 	$L__BB14_13;
	{ // callseq 2, 0
	.param .b64 param0;
	st.param.f64 	[param0], %fd2;
	.param .align 16 .b8 retval0[16];
	call.uni (retval0), 
	__internal_trig_reduction_slowpathd, 
	(
	param0
	);
	ld.param.f64 	%fd93, [retval0];
	ld.param.b32 	%r49, [retval0+8];
	} // callseq 2
$L__BB14_13:
	shl.b32 	%r44, %r49, 6;
	cvt.u64.u32 	%rd10, %r44;
	and.b64  	%rd11, %rd10, 64;
	add.s64 	%rd13, %rd8, %rd11;
	mul.rn.f64 	%fd68, %fd93, %fd93;
	and.b32  	%r45, %r49, 1;
	setp.eq.b32 	%p13, %r45, 1;
	selp.f64 	%fd69, 0dBDA8FF8320FD8164, 0d3DE5DB65F9785EBA, %p13;
	ld.global.nc.v2.f64 	{%fd70, %fd71}, [%rd13];
	fma.rn.f64 	%fd72, %fd69, %fd68, %fd70;
	fma.rn.f64 	%fd73, %fd72, %fd68, %fd71;
	ld.global.nc.v2.f64 	{%fd74, %fd75}, [%rd13+16];
	fma.rn.f64 	%fd76, %fd73, %fd68, %fd74;
	fma.rn.f64 	%fd77, %fd76, %fd68, %fd75;
	ld.global.nc.v2.f64 	{%fd78, %fd79}, [%rd13+32];
	fma.rn.f64 	%fd80, %fd77, %fd68, %fd78;
	fma.rn.f64 	%fd81, %fd80, %fd68, %fd79;
	fma.rn.f64 	%fd82, %fd81, %fd93, %fd93;
	fma.rn.f64 	%fd83, %fd81, %fd68, 0d3FF0000000000000;
	selp.f64 	%fd84, %fd83, %fd82, %p13;
	and.b32  	%r46, %r49, 2;
	setp.eq.s32 	%p14, %r46, 0;
	mov.f64 	%fd85, 0d0000000000000000;
	sub.f64 	%fd86, %fd85, %fd84;
	selp.f64 	%fd87, %fd84, %fd86, %p14;
	mul.f64 	%fd88, %fd90, %fd13;
	mul.f64 	%fd89, %fd90, %fd87;
	cvta.to.global.u64 	%rd14, %rd2;
	add.s64 	%rd16, %rd14, %rd4;
	st.global.v2.f64 	[%rd16], {%fd88, %fd89};
$L__BB14_14:
	ret;

}
	// .globl	_Z11real_kernelPK7double2jjPd
.visible .entry _Z11real_kernelPK7double2jjPd(
	.param .u64 .ptr .align 1 _Z11real_kernelPK7double2jjPd_param_0,
	.param .u32 _Z11real_kernelPK7double2jjPd_param_1,
	.param .u32 _Z11real_kernelPK7double2jjPd_param_2,
	.param .u64 .ptr .align 1 _Z11real_kernelPK7double2jjPd_param_3
)
{
	.reg .pred 	%p<4>;
	.reg .b32 	%r<14>;
	.reg .b64 	%rd<9>;
	.reg .b64 	%fd<2>;

	ld.param.u64 	%rd1, [_Z11real_kernelPK7double2jjPd_param_0];
	ld.param.u32 	%r4, [_Z11real_kernelPK7double2jjPd_param_1];
	ld.param.u32 	%r5, [_Z11real_kernelPK7double2jjPd_param_2];
	ld.param.u64 	%rd2, [_Z11real_kernelPK7double2jjPd_param_3];
	mov.u32 	%r6, %ctaid.x;
	mov.u32 	%r7, %ntid.x;
	mov.u32 	%r8, %tid.x;
	mad.lo.s32 	%r1, %r6, %r7, %r8;
	mov.u32 	%r9, %ctaid.y;
	mov.u32 	%r10, %ntid.y;
	mov.u32 	%r11, %tid.y;
	mad.lo.s32 	%r12, %r9, %r10, %r11;
	setp.ge.u32 	%p1, %r1, %r5;
	setp.ge.u32 	%p2, %r12, %r4;
	or.pred  	%p3, %p1, %p2;
	@%p3 bra 	$L__BB15_2;
	cvta.to.global.u64 	%rd3, %rd1;
	cvta.to.global.u64 	%rd4, %rd2;
	mad.lo.s32 	%r13, %r4, %r1, %r12;
	mul.wide.u32 	%rd5, %r13, 16;
	add.s64 	%rd6, %rd3, %rd5;
	ld.global.f64 	%fd1, [%rd6];
	mul.wide.u32 	%rd7, %r13, 8;
	add.s64 	%rd8, %rd4, %rd7;
	st.global.f64 	[%rd8], %fd1;
$L__BB15_2:
	ret;

}
	// .globl	_Z11imag_kernelPK7double2jjPd
.visible .entry _Z11imag_kernelPK7double2jjPd(
	.param .u64 .ptr .align 1 _Z11imag_kernelPK7double2jjPd_param_0,
	.param .u32 _Z11imag_kernelPK7double2jjPd_param_1,
	.param .u32 _Z11imag_kernelPK7double2jjPd_param_2,
	.param .u64 .ptr .align 1 _Z11imag_kernelPK7double2jjPd_param_3
)
{
	.reg .pred 	%p<4>;
	.reg .b32 	%r<14>;
	.reg .b64 	%rd<9>;
	.reg .b64 	%fd<2>;

	ld.param.u64 	%rd1, [_Z11imag_kernelPK7double2jjPd_param_0];
	ld.param.u32 	%r4, [_Z11imag_kernelPK7double2jjPd_param_1];
	ld.param.u32 	%r5, [_Z11imag_kernelPK7double2jjPd_param_2];
	ld.param.u64 	%rd2, [_Z11imag_kernelPK7double2jjPd_param_3];
	mov.u32 	%r6, %ctaid.x;
	mov.u32 	%r7, %ntid.x;
	mov.u32 	%r8, %tid.x;
	mad.lo.s32 	%r1, %r6, %r7, %r8;
	mov.u32 	%r9, %ctaid.y;
	mov.u32 	%r10, %ntid.y;
	mov.u32 	%r11, %tid.y;
	mad.lo.s32 	%r12, %r9, %r10, %r11;
	setp.ge.u32 	%p1, %r1, %r5;
	setp.ge.u32 	%p2, %r12, %r4;
	or.pred  	%p3, %p1, %p2;
	@%p3 bra 	$L__BB16_2;
	cvta.to.global.u64 	%rd3, %rd1;
	cvta.to.global.u64 	%rd4, %rd2;
	mad.lo.s32 	%r13, %r4, %r1, %r12;
	mul.wide.u32 	%rd5, %r13, 16;
	add.s64 	%rd6, %rd3, %rd5;
	ld.global.f64 	%fd1, [%rd6+8];
	mul.wide.u32 	%rd7, %r13, 8;
	add.s64 	%rd8, %rd4, %rd7;
	st.global.f64 	[%rd8], %fd1;
$L__BB16_2:
	ret;

}
	// .globl	_Z14col_sum_kernelPKdjjPd
.visible .entry _Z14col_sum_kernelPKdjjPd(
	.param .u64 .ptr .align 1 _Z14col_sum_kernelPKdjjPd_param_0,
	.param .u32 _Z14col_sum_kernelPKdjjPd_param_1,
	.param .u32 _Z14col_sum_kernelPKdjjPd_param_2,
	.param .u64 .ptr .align 1 _Z14col_sum_kernelPKdjjPd_param_3
)
{
	.reg .pred 	%p<11>;
	.reg .b32 	%r<113>;
	.reg .b64 	%rd<66>;
	.reg .b64 	%fd<83>;

	ld.param.u64 	%rd3, [_Z14col_sum_kernelPKdjjPd_param_0];
	ld.param.u32 	%r70, [_Z14col_sum_kernelPKdjjPd_param_1];
	ld.param.u32 	%r71, [_Z14col_sum_kernelPKdjjPd_param_2];
	cvta.to.global.u64 	%rd1, %rd3;
	mov.u32 	%r72, %ctaid.y;
	mov.u32 	%r73, %ntid.y;
	mul.lo.s32 	%r1, %r72, %r73;
	mov.u32 	%r2, %tid.y;
	add.s32 	%r3, %r1, %r2;
	setp.ge.u32 	%p1, %r3, %r70;
	@%p1 bra 	$L__BB17_15;
	setp.eq.s32 	%p2, %r71, 0;
	mov.f64 	%fd82, 0d0000000000000000;
	@%p2 bra 	$L__BB17_14;
	and.b32  	%r4, %r71, 15;
	setp.lt.u32 	%p3, %r71, 16;
	mov.f64 	%fd82, 0d0000000000000000;
	mov.b32 	%r109, 0;
	@%p3 bra 	$L__BB17_5;
	and.b32  	%r109, %r71, -16;
	neg.s32 	%r107, %r109;
	add.s32 	%r75, %r2, %r70;
	add.s32 	%r106, %r75, %r1;
	shl.b32 	%r8, %r70, 4;
	shl.b32 	%r76, %r70, 1;
	add.s32 	%r105, %r3, %r76;
	mad.lo.s32 	%r104, %r70, 3, %r3;
	shl.b32 	%r77, %r70, 2;
	add.s32 	%r103, %r3, %r77;
	mad.lo.s32 	%r102, %r70, 5, %r3;
	mad.lo.s32 	%r101, %r70, 6, %r3;
	mad.lo.s32 	%r100, %r70, 7, %r3;
	shl.b32 	%r78, %r70, 3;
	add.s32 	%r99, %r3, %r78;
	mad.lo.s32 	%r98, %r70, 9, %r3;
	mad.lo.s32 	%r97, %r70, 10, %r3;
	mad.lo.s32 	%r96, %r70, 11, %r3;
	mad.lo.s32 	%r95, %r70, 12, %r3;
	mad.lo.s32 	%r94, %r70, 13, %r3;
	mad.lo.s32 	%r93, %r70, 14, %r3;
	mad.lo.s32 	%r92, %r70, 15, %r3;
	mov.f64 	%fd82, 0d0000000000000000;
	mov.u32 	%r91, %r3;
$L__BB17_4:
	.pragma "nounroll";
	mul.wide.u32 	%rd4, %r91, 8;
	add.s64 	%rd5, %rd1, %rd4;
	ld.global.f64 	%fd18, [%rd5];
	add.f64 	%fd19, %fd82, %fd18;
	mul.wide.u32 	%rd6, %r106, 8;
	add.s64 	%rd7, %rd1, %rd6;
	ld.global.f64 	%fd20, [%rd7];
	add.f64 	%fd21, %fd19, %fd20;
	mul.wide.u32 	%rd8, %r105, 8;
	add.s64 	%rd9, %rd1, %rd8;
	ld.global.f64 	%fd22, [%rd9];
	add.f64 	%fd23, %fd21, %fd22;
	mul.wide.u32 	%rd10, %r104, 8;
	add.s64 	%rd11, %rd1, %rd10;
	ld.global.f64 	%fd24, [%rd11];
	add.f64 	%fd25, %fd23, %fd24;
	mul.wide.u32 	%rd12, %r103, 8;
	add.s64 	%rd13, %rd1, %rd12;
	ld.global.f64 	%fd26, [%rd13];
	add.f64 	%fd27, %fd25, %fd26;
	mul.wide.u32 	%rd14, %r102, 8;
	add.s64 	%rd15, %rd1, %rd14;
	ld.global.f64 	%fd28, [%rd15];
	add.f64 	%fd29, %fd27, %fd28;
	mul.wide.u32 	%rd16, %r101, 8;
	add.s64 	%rd17, %rd1, %rd16;
	ld.global.f64 	%fd30, [%rd17];
	add.f64 	%fd31, %fd29, %fd30;
	mul.wide.u32 	%rd18, %r100, 8;
	add.s64 	%rd19, %rd1, %rd18;
	ld.global.f64 	%fd32, [%rd19];
	add.f64 	%fd33, %fd31, %fd32;
	mul.wide.u32 	%rd20, %r99, 8;
	add.s64 	%rd21, %rd1, %rd20;
	ld.global.f64 	%fd34, [%rd21];
	add.f64 	%fd35, %fd33, %fd34;
	mul.wide.u32 	%rd22, %r98, 8;
	add.s64 	%rd23, %rd1, %rd22;
	ld.global.f64 	%fd36, [%rd23];
	add.f64 	%fd37, %fd35, %fd36;
	mul.wide.u32 	%rd24, %r97, 8;
	add.s64 	%rd25, %rd1, %rd24;
	ld.global.f64 	%fd38, [%rd25];
	add.f64 	%fd39, %fd37, %fd38;
	mul.wide.u32 	%rd26, %r96, 8;
	add.s64 	%rd27, %rd1, %rd26;
	ld.global.f64 	%fd40, [%rd27];
	add.f64 	%fd41, %fd39, %fd40;
	mul.wide.u32 	%rd28, %r95, 8;
	add.s64 	%rd29, %rd1, %rd28;
	ld.global.f64 	%fd42, [%rd29];
	add.f64 	%fd43, %fd41, %fd42;
	mul.wide.u32 	%rd30, %r94, 8;
	add.s64 	%rd31, %rd1, %rd30;
	ld.global.f64 	%fd44, [%rd31];
	add.f64 	%fd45, %fd43, %fd44;
	mul.wide.u32 	%rd32, %r93, 8;
	add.s64 	%rd33, %rd1, %rd32;
	ld.global.f64 	%fd46, [%rd33];
	add.f64 	%fd47, %fd45, %fd46;
	mul.wide.u32 	%rd34, %r92, 8;
	add.s64 	%rd35, %rd1, %rd34;
	ld.global.f64 	%fd48, [%rd35];
	add.f64 	%fd82, %fd47, %fd48;
	add.s32 	%r107, %r107, 16;
	add.s32 	%r106, %r106, %r8;
	add.s32 	%r105, %r105, %r8;
	add.s32 	%r104, %r104, %r8;
	add.s32 	%r103, %r103, %r8;
	add.s32 	%r102, %r102, %r8;
	add.s32 	%r101, %r101, %r8;
	add.s32 	%r100, %r100, %r8;
	add.s32 	%r99, %r99, %r8;
	add.s32 	%r98, %r98, %r8;
	add.s32 	%r97, %r97, %r8;
	add.s32 	%r96, %r96, %r8;
	add.s32 	%r95, %r95, %r8;
	add.s32 	%r94, %r94, %r8;
	add.s32 	%r93, %r93, %r8;
	add.s32 	%r92, %r92, %r8;
	add.s32 	%r91, %r91, %r8;
	setp.ne.s32 	%p4, %r107, 0;
	@%p4 bra 	$L__BB17_4;
$L__BB17_5:
	setp.eq.s32 	%p5, %r4, 0;
	@%p5 bra 	$L__BB17_14;
	and.b32  	%r58, %r71, 7;
	setp.lt.u32 	%p6, %r4, 8;
	@%p6 bra 	$L__BB17_8;
	mad.lo.s32 	%r79, %r109, %r70, %r3;
	mul.wide.u32 	%rd36, %r79, 8;
	add.s64 	%rd37, %rd1, %rd36;
	ld.global.f64 	%fd50, [%rd37];
	add.f64 	%fd51, %fd82, %fd50;
	add.s32 	%r80, %r79, %r70;
	mul.wide.u32 	%rd38, %r80, 8;
	add.s64 	%rd39, %rd1, %rd38;
	ld.global.f64 	%fd52, [%rd39];
	add.f64 	%fd53, %fd51, %fd52;
	add.s32 	%r81, %r80, %r70;
	mul.wide.u32 	%rd40, %r81, 8;
	add.s64 	%rd41, %rd1, %rd40;
	ld.global.f64 	%fd54, [%rd41];
	add.f64 	%fd55, %fd53, %fd54;
	add.s32 	%r82, %r81, %r70;
	mul.wide.u32 	%rd42, %r82, 8;
	add.s64 	%rd43, %rd1, %rd42;
	ld.global.f64 	%fd56, [%rd43];
	add.f64 	%fd57, %fd55, %fd56;
	add.s32 	%r83, %r82, %r70;
	mul.wide.u32 	%rd44, %r83, 8;
	add.s64 	%rd45, %rd1, %rd44;
	ld.global.f64 	%fd58, [%rd45];
	add.f64 	%fd59, %fd57, %fd58;
	add.s32 	%r84, %r83, %r70;
	mul.wide.u32 	%rd46, %r84, 8;
	add.s64 	%rd47, %rd1, %rd46;
	ld.global.f64 	%fd60, [%rd47];
	add.f64 	%fd61, %fd59, %fd60;
	add.s32 	%r85, %r84, %r70;
	mul.wide.u32 	%rd48, %r85, 8;
	add.s64 	%rd49, %rd1, %rd48;
	ld.global.f64 	%fd62, [%rd49];
	add.f64 	%fd63, %fd61, %fd62;
	add.s32 	%r86, %r85, %r70;
	mul.wide.u32 	%rd50, %r86, 8;
	add.s64 	%rd51, %rd1, %rd50;
	ld.global.f64 	%fd64, [%rd51];
	add.f64 	%fd82, %fd63, %fd64;
	add.s32 	%r109, %r109, 8;
$L__BB17_8:
	setp.eq.s32 	%p7, %r58, 0;
	@%p7 bra 	$L__BB17_14;
	and.b32  	%r61, %r71, 3;
	setp.lt.u32 	%p8, %r58, 4;
	@%p8 bra 	$L__BB17_11;
	mad.lo.s32 	%r87, %r109, %r70, %r3;
	mul.wide.u32 	%rd52, %r87, 8;
	add.s64 	%rd53, %rd1, %rd52;
	ld.global.f64 	%fd66, [%rd53];
	add.f64 	%fd67, %fd82, %fd66;
	add.s32 	%r88, %r87, %r70;
	mul.wide.u32 	%rd54, %r88, 8;
	add.s64 	%rd55, %rd1, %rd54;
	ld.global.f64 	%fd68, [%rd55];
	add.f64 	%fd69, %fd67, %fd68;
	add.s32 	%r89, %r88, %r70;
	mul.wide.u32 	%rd56, %r89, 8;
	add.s64 	%rd57, %rd1, %rd56;
	ld.global.f64 	%fd70, [%rd57];
	add.f64 	%fd71, %fd69, %fd70;
	add.s32 	%r90, %r89, %r70;
	mul.wide.u32 	%rd58, %r90, 8;
	add.s64 	%rd59, %rd1, %rd58;
	ld.global.f64 	%fd72, [%rd59];
	add.f64 	%fd82, %fd71, %fd72;
	add.s32 	%r109, %r109, 4;
$L__BB17_11:
	setp.eq.s32 	%p9, %r61, 0;
	@%p9 bra 	$L__BB17_14;
	mad.lo.s32 	%r112, %r109, %r70, %r3;
	neg.s32 	%r111, %r61;
$L__BB17_13:
	.pragma "nounroll";
	mul.wide.u32 	%rd60, %r112, 8;
	add.s64 	%rd61, %rd1, %rd60;
	ld.global.f64 	%fd73, [%rd61];
	add.f64 	%fd82, %fd82, %fd73;
	add.s32 	%r112, %r112, %r70;
	add.s32 	%r111, %r111, 1;
	setp.ne.s32 	%p10, %r111, 0;
	@%p10 bra 	$L__BB17_13;
$L__BB17_14:
	ld.param.u64 	%rd65, [_Z14col_sum_kernelPKdjjPd_param_3];
	cvta.to.global.u64 	%rd62, %rd65;
	mul.wide.u32 	%rd63, %r3, 8;
	add.s64 	%rd64, %rd62, %rd63;
	st.global.f64 	[%rd64], %fd82;
$L__BB17_15:
	ret;

}
	// .globl	_Z34generate_propagation_matrix_kernelPKdS0_S0_djjP7double2
.visible .entry _Z34generate_propagation_matrix_kernelPKdS0_S0_djjP7double2(
	.param .u64 .ptr .align 1 _Z34generate_propagation_matrix_kernelPKdS0_S0_djjP7double2_param_0,
	.param .u64 .ptr .align 1 _Z34generate_propagation_matrix_kernelPKdS0_S0_djjP7double2_param_1,
	.param .u64 .ptr .align 1 _Z34generate_propagation_matrix_kernelPKdS0_S0_djjP7double2_param_2,
	.param .f64 _Z34generate_propagation_matrix_kernelPKdS0_S0_djjP7double2_param_3,
	.param .u32 _Z34generate_propagation_matrix_kernelPKdS0_S0_djjP7double2_param_4,
	.param .u32 _Z34generate_propagation_matrix_kernelPKdS0_S0_djjP7double2_param_5,
	.param .u64 .ptr .align 1 _Z34generate_propagation_matrix_kernelPKdS0_S0_djjP7double2_param_6
)
{
	.reg .pred 	%p<15>;
	.reg .b32 	%r<54>;
	.reg .b32 	%f<3>;
	.reg .b64 	%rd<29>;
	.reg .b64 	%fd<112>;

	ld.param.u64 	%rd1, [_Z34generate_propagation_matrix_kernelPKdS0_S0_djjP7double2_param_0];
	ld.param.u64 	%rd2, [_Z34generate_propagation_matrix_kernelPKdS0_S0_djjP7double2_param_1];
	ld.param.u64 	%rd3, [_Z34generate_propagation_matrix_kernelPKdS0_S0_djjP7double2_param_2];
	ld.param.f64 	%fd20, [_Z34generate_propagation_matrix_kernelPKdS0_S0_djjP7double2_param_3];
	ld.param.u32 	%r15, [_Z34generate_propagation_matrix_kernelPKdS0_S0_djjP7double2_param_4];
	ld.param.u32 	%r16, [_Z34generate_propagation_matrix_kernelPKdS0_S0_djjP7double2_param_5];
	ld.param.u64 	%rd4, [_Z34generate_propagation_matrix_kernelPKdS0_S0_djjP7double2_param_6];
	mov.u32 	%r17, %ctaid.x;
	mov.u32 	%r18, %ntid.x;
	mov.u32 	%r19, %tid.x;
	mad.lo.s32 	%r1, %r17, %r18, %r19;
	mov.u32 	%r20, %ctaid.y;
	mov.u32 	%r21, %ntid.y;
	mov.u32 	%r22, %tid.y;
	mad.lo.s32 	%r23, %r20, %r21, %r22;
	setp.ge.u32 	%p1, %r1, %r16;
	setp.ge.u32 	%p2, %r23, %r15;
	or.pred  	%p3, %p1, %p2;
	@%p3 bra 	$L__BB18_14;
	cvta.to.global.u64 	%rd5, %rd2;
	cvta.to.global.u64 	%rd6, %rd1;
	mul.lo.s32 	%r24, %r23, 3;
	mul.wide.u32 	%rd7, %r24, 8;
	add.s64 	%rd8, %rd5, %rd7;
	ld.global.f64 	%fd21, [%rd8];
	mul.lo.s32 	%r25, %r1, 3;
	mul.wide.u32 	%rd9, %r25, 8;
	add.s64 	%rd10, %rd6, %rd9;
	ld.global.f64 	%fd22, [%rd10];
	sub.f64 	%fd23, %fd21, %fd22;
	ld.global.f64 	%fd24, [%rd8+8];
	add.s32 	%r26, %r25, 1;
	mul.wide.u32 	%rd11, %r26, 8;
	add.s64 	%rd12, %rd6, %rd11;
	ld.global.f64 	%fd25, [%rd12];
	sub.f64 	%fd26, %fd24, %fd25;
	ld.global.f64 	%fd27, [%rd8+16];
	add.s32 	%r27, %r25, 2;
	mul.wide.u32 	%rd13, %r27, 8;
	add.s64 	%rd14, %rd6, %rd13;
	ld.global.f64 	%fd28, [%rd14];
	sub.f64 	%fd29, %fd27, %fd28;
	mul.f64 	%fd30, %fd26, %fd26;
	fma.rn.f64 	%fd31, %fd23, %fd23, %fd30;
	fma.rn.f64 	%fd32, %fd29, %fd29, %fd31;
	sqrt.rn.f64 	%fd1, %fd32;
	neg.f64 	%fd33, %fd1;
	mul.f64 	%fd2, %fd20, %fd33;
	fma.rn.f64 	%fd34, %fd2, 0d3FF71547652B82FE, 0d4338000000000000;
	{
	.reg .b32 %temp; 
	mov.b64 	{%r3, %temp}, %fd34;
	}
	mov.f64 	%fd35, 0dC338000000000000;
	add.rn.f64 	%fd36, %fd34, %fd35;
	fma.rn.f64 	%fd37, %fd36, 0dBFE62E42FEFA39EF, %fd2;
	fma.rn.f64 	%fd38, %fd36, 0dBC7ABC9E3B39803F, %fd37;
	fma.rn.f64 	%fd39, %fd38, 0d3E5ADE1569CE2BDF, 0d3E928AF3FCA213EA;
	fma.rn.f64 	%fd40, %fd39, %fd38, 0d3EC71DEE62401315;
	fma.rn.f64 	%fd41, %fd40, %fd38, 0d3EFA01997C89EB71;
	fma.rn.f64 	%fd42, %fd41, %fd38, 0d3F2A01A014761F65;
	fma.rn.f64 	%fd43, %fd42, %fd38, 0d3F56C16C1852B7AF;
	fma.rn.f64 	%fd44, %fd43, %fd38, 0d3F81111111122322;
	fma.rn.f64 	%fd45, %fd44, %fd38, 0d3FA55555555502A1;
	fma.rn.f64 	%fd46, %fd45, %fd38, 0d3FC5555555555511;
	fma.rn.f64 	%fd47, %fd46, %fd38, 0d3FE000000000000B;
	fma.rn.f64 	%fd48, %fd47, %fd38, 0d3FF0000000000000;
	fma.rn.f64 	%fd49, %fd48, %fd38, 0d3FF0000000000000;
	{
	.reg .b32 %temp; 
	mov.b64 	{%r4, %temp}, %fd49;
	}
	{
	.reg .b32 %temp; 
	mov.b64 	{%temp, %r5}, %fd49;
	}
	shl.b32 	%r28, %r3, 20;
	add.s32 	%r29, %r28, %r5;
	mov.b64 	%fd108, {%r4, %r29};
	{
	.reg .b32 %temp; 
	mov.b64 	{%temp, %r30}, %fd2;
	}
	mov.b32 	%f2, %r30;
	abs.f32 	%f1, %f2;
	setp.lt.f32 	%p4, %f1, 0f4086232B;
	@%p4 bra 	$L__BB18_4;
	setp.lt.f64 	%p5, %fd2, 0d0000000000000000;
	add.f64 	%fd50, %fd2, 0d7FF0000000000000;
	selp.f64 	%fd108, 0d0000000000000000, %fd50, %p5;
	setp.geu.f32 	%p6, %f1, 0f40874800;
	@%p6 bra 	$L__BB18_4;
	shr.u32 	%r31, %r3, 31;
	add.s32 	%r32, %r3, %r31;
	shr.s32 	%r33, %r32, 1;
	shl.b32 	%r34, %r33, 20;
	add.s32 	%r35, %r5, %r34;
	mov.b64 	%fd51, {%r4, %r35};
	sub.s32 	%r36, %r3, %r33;
	shl.b32 	%r37, %r36, 20;
	add.s32 	%r38, %r37, 1072693248;
	mov.b32 	%r39, 0;
	mov.b64 	%fd52, {%r39, %r38};
	mul.f64 	%fd108, %fd52, %fd51;
$L__BB18_4:
	div.rn.f64 	%fd7, %fd108, %fd1;
	cvta.to.global.u64 	%rd15, %rd3;
	mul.wide.u32 	%rd16, %r1, 8;
	add.s64 	%rd17, %rd15, %rd16;
	ld.global.f64 	%fd53, [%rd17];
	neg.f64 	%fd54, %fd53;
	mul.f64 	%fd8, %fd1, %fd54;
	abs.f64 	%fd9, %fd8;
	setp.neu.f64 	%p7, %fd9, 0d7FF0000000000000;
	@%p7 bra 	$L__BB18_6;
	mov.f64 	%fd60, 0d0000000000000000;
	mul.rn.f64 	%fd110, %fd8, %fd60;
	mov.b32 	%r52, 1;
	bra.uni 	$L__BB18_9;
$L__BB18_6:
	mul.f64 	%fd55, %fd8, 0d3FE45F306DC9C883;
	cvt.rni.s32.f64 	%r51, %fd55;
	cvt.rn.f64.s32 	%fd56, %r51;
	fma.rn.f64 	%fd57, %fd56, 0dBFF921FB54442D18, %fd8;
	fma.rn.f64 	%fd58, %fd56, 0dBC91A62633145C00, %fd57;
	fma.rn.f64 	%fd110, %fd56, 0dB97B839A252049C0, %fd58;
	setp.ltu.f64 	%p8, %fd9, 0d41E0000000000000;
	@%p8 bra 	$L__BB18_8;
	{ // callseq 3, 0
	.param .b64 param0;
	st.param.f64 	[param0], %fd8;
	.param .align 16 .b8 retval0[16];
	call.uni (retval0), 
	__internal_trig_reduction_slowpathd, 
	(
	param0
	);
	ld.param.f64 	%fd110, [retval0];
	ld.param.b32 	%r51, [retval0+8];
	} // callseq 3
$L__BB18_8:
	add.s32 	%r52, %r51, 1;
$L__BB18_9:
	setp.neu.f64 	%p9, %fd9, 0d7FF0000000000000;
	shl.b32 	%r42, %r52, 6;
	cvt.u64.u32 	%rd18, %r42;
	and.b64  	%rd19, %rd18, 64;
	mov.u64 	%rd20, __cudart_sin_cos_coeffs;
	add.s64 	%rd21, %rd20, %rd19;
	mul.rn.f64 	%fd61, %fd110, %fd110;
	and.b32  	%r43, %r52, 1;
	setp.eq.b32 	%p10, %r43, 1;
	selp.f64 	%fd62, 0dBDA8FF8320FD8164, 0d3DE5DB65F9785EBA, %p10;
	ld.global.nc.v2.f64 	{%fd63, %fd64}, [%rd21];
	fma.rn.f64 	%fd65, %fd62, %fd61, %fd63;
	fma.rn.f64 	%fd66, %fd65, %fd61, %fd64;
	ld.global.nc.v2.f64 	{%fd67, %fd68}, [%rd21+16];
	fma.rn.f64 	%fd69, %fd66, %fd61, %fd67;
	fma.rn.f64 	%fd70, %fd69, %fd61, %fd68;
	ld.global.nc.v2.f64 	{%fd71, %fd72}, [%rd21+32];
	fma.rn.f64 	%fd73, %fd70, %fd61, %fd71;
	fma.rn.f64 	%fd74, %fd73, %fd61, %fd72;
	fma.rn.f64 	%fd75, %fd74, %fd110, %fd110;
	fma.rn.f64 	%fd76, %fd74, %fd61, 0d3FF0000000000000;
	selp.f64 	%fd77, %fd76, %fd75, %p10;
	and.b32  	%r44, %r52, 2;
	setp.eq.s32 	%p11, %r44, 0;
	mov.f64 	%fd78, 0d0000000000000000;
	sub.f64 	%fd79, %fd78, %fd77;
	selp.f64 	%fd15, %fd77, %fd79, %p11;
	@%p9 bra 	$L__BB18_11;
	mov.f64 	%fd85, 0d0000000000000000;
	mul.rn.f64 	%fd111, %fd8, %fd85;
	mov.b32 	%r53, 0;
	bra.uni 	$L__BB18_13;
$L__BB18_11:
	mul.f64 	%fd80, %fd8, 0d3FE45F306DC9C883;
	cvt.rni.s32.f64 	%r53, %fd80;
	cvt.rn.f64.s32 	%fd81, %r53;
	fma.rn.f64 	%fd82, %fd81, 0dBFF921FB54442D18, %fd8;
	fma.rn.f64 	%fd83, %fd81, 0dBC91A62633145C00, %fd82;
	fma.rn.f64 	%fd111, %fd81, 0dB97B839A252049C0, %fd83;
	setp.ltu.f64 	%p12, %fd9, 0d41E0000000000000;
	@%p12 bra 	$L__BB18_13;
	{ // callseq 4, 0
	.param .b64 param0;
	st.param.f64 	[param0], %fd8;
	.param .align 16 .b8 retval0[16];
	call.uni (retval0), 
	__internal_trig_reduction_slowpathd, 
	(
	param0
	);
	ld.param.f64 	%fd111, [retval0];
	ld.param.b32 	%r53, [retval0+8];
	} // callseq 4
$L__BB18_13:
	shl.b32 	%r47, %r53, 6;
	cvt.u64.u32 	%rd22, %r47;
	and.b64  	%rd23, %rd22, 64;
	add.s64 	%rd25, %rd20, %rd23;
	mul.rn.f64 	%fd86, %fd111, %fd111;
	and.b32  	%r48, %r53, 1;
	setp.eq.b32 	%p13, %r48, 1;
	selp.f64 	%fd87, 0dBDA8FF8320FD8164, 0d3DE5DB65F9785EBA, %p13;
	ld.global.nc.v2.f64 	{%fd88, %fd89}, [%rd25];
	fma.rn.f64 	%fd90, %fd87, %fd86, %fd88;
	fma.rn.f64 	%fd91, %fd90, %fd86, %fd89;
	ld.global.nc.v2.f64 	{%fd92, %fd93}, [%rd25+16];
	fma.rn.f64 	%fd94, %fd91, %fd86, %fd92;
	fma.rn.f64 	%fd95, %fd94, %fd86, %fd93;
	ld.global.nc.v2.f64 	{%fd96, %fd97}, [%rd25+32];
	fma.rn.f64 	%fd98, %fd95, %fd86, %fd96;
	fma.rn.f64 	%fd99, %fd98, %fd86, %fd97;
	fma.rn.f64 	%fd100, %fd99, %fd111, %fd111;
	fma.rn.f64 	%fd101, %fd99, %fd86, 0d3FF0000000000000;
	selp.f64 	%fd102, %fd101, %fd100, %p13;
	and.b32  	%r49, %r53, 2;
	setp.eq.s32 	%p14, %r49, 0;
	mov.f64 	%fd103, 0d0000000000000000;
	sub.f64 	%fd104, %fd103, %fd102;
	selp.f64 	%fd105, %fd102, %fd104, %p14;
	mul.f64 	%fd106, %fd7, %fd105;
	mad.lo.s32 	%r50, %r15, %r1, %r23;
	cvta.to.global.u64 	%rd26, %rd4;
	mul.wide.u32 	%rd27, %r50, 16;
	add.s64 	%rd28, %rd26, %rd27;
	mul.f64 	%fd107, %fd7, %fd15;
	st.global.v2.f64 	[%rd28], {%fd107, %fd106};
$L__BB18_14:
	ret;

}
.func  (.param .align 16 .b8 func_retval0[16]) __internal_trig_reduction_slowpathd(
	.param .b64 __internal_trig_reduction_slowpathd_param_0
)
{
	.local .align 8 .b8 	__local_depot19[40];
	.reg .b64 	%SP;
	.reg .b64 	%SPL;
	.reg .pred 	%p<10>;
	.reg .b32 	%r<47>;
	.reg .b64 	%rd<74>;
	.reg .b64 	%fd<5>;

	mov.u64 	%SPL, __local_depot19;
	ld.param.f64 	%fd4, [__internal_trig_reduction_slowpathd_param_0];
	add.u64 	%rd1, %SPL, 0;
	{
	.reg .b32 %temp; 
	mov.b64 	{%temp, %r1}, %fd4;
	}
	shr.u32 	%r2, %r1, 20;
	and.b32  	%r3, %r2, 2047;
	setp.eq.s32 	%p1, %r3, 2047;
	mov.b32 	%r46, 0;
	@%p1 bra 	$L__BB19_9;
	add.s32 	%r20, %r3, -1024;
	mov.b64 	%rd20, %fd4;
	shl.b64 	%rd2, %rd20, 11;
	shr.u32 	%r4, %r20, 6;
	sub.s32 	%r45, 15, %r4;
	sub.s32 	%r21, 19, %r4;
	setp.lt.u32 	%p2, %r20, 128;
	selp.b32 	%r6, 18, %r21, %p2;
	setp.ge.s32 	%p3, %r45, %r6;
	mov.b64 	%rd70, 0;
	@%p3 bra 	$L__BB19_4;
	add.s32 	%r23, %r6, %r4;
	neg.s32 	%r43, %r23;
	or.b64  	%rd3, %rd2, -9223372036854775808;
	mov.b64 	%rd70, 0;
	mov.b32 	%r42, 0;
	mov.u64 	%rd25, __cudart_i2opi_d;
	mov.u32 	%r44, %r45;
$L__BB19_3:
	.pragma "nounroll";
	mul.wide.s32 	%rd22, %r42, 8;
	add.s64 	%rd23, %rd1, %rd22;
	mul.wide.s32 	%rd24, %r44, 8;
	add.s64 	%rd26, %rd25, %rd24;
	ld.global.nc.u64 	%rd27, [%rd26];
	{
	.reg .u32 %r0, %r1, %r2, %r3, %alo, %ahi, %blo, %bhi, %clo, %chi;
	mov.b64 	{%alo,%ahi}, %rd27;
	mov.b64 	{%blo,%bhi}, %rd3;
	mov.b64 	{%clo,%chi}, %rd70;
	mad.lo.cc.u32 	%r0, %alo, %blo, %clo;
	madc.hi.cc.u32 	%r1, %alo, %blo, %chi;
	madc.hi.u32 	%r2, %alo, %bhi, 0;
	mad.lo.cc.u32 	%r1, %alo, %bhi, %r1;
	madc.hi.cc.u32 	%r2, %ahi, %blo, %r2;
	madc.hi.u32 	%r3, %ahi, %bhi, 0;
	mad.lo.cc.u32 	%r1, %ahi, %blo, %r1;
	madc.lo.cc.u32 	%r2, %ahi, %bhi, %r2;
	addc.u32 	%r3, %r3, 0;
	mov.b64 	%rd28, {%r0,%r1};
	mov.b64 	%rd70, {%r2,%r3};
	}
	st.local.u64 	[%rd23], %rd28;
	add.s32 	%r44, %r44, 1;
	add.s32 	%r43, %r43, 1;
	add.s32 	%r42, %r42, 1;
	setp.ne.s32 	%p4, %r43, -15;
	mov.u32 	%r45, %r6;
	@%p4 bra 	$L__BB19_3;
$L__BB19_4:
	cvt.s64.s32 	%rd29, %r45;
	cvt.u64.u32 	%rd30, %r4;
	add.s64 	%rd31, %rd30, %rd29;
	shl.b64 	%rd32, %rd31, 3;
	add.s64 	%rd33, %rd1, %rd32;
	st.local.u64 	[%rd33+-120], %rd70;
	and.b32  	%r15, %r2, 63;
	ld.local.u64 	%rd72, [%rd1+16];
	ld.local.u64 	%rd71, [%rd1+24];
	setp.eq.s32 	%p5, %r15, 0;
	@%p5 bra 	$L__BB19_6;
	shl.b64 	%rd34, %rd71, %r15;
	shr.u64 	%rd35, %rd72, 1;
	xor.b32  	%r24, %r15, 63;
	shr.u64 	%rd36, %rd35, %r24;
	or.b64  	%rd71, %rd34, %rd36;
	ld.local.u64 	%rd37, [%rd1+8];
	shl.b64 	%rd38, %rd72, %r15;
	shr.u64 	%rd39, %rd37, 1;
	shr.u64 	%rd40, %rd39, %r24;
	or.b64  	%rd72, %rd38, %rd40;
$L__BB19_6:
	and.b32  	%r25, %r1, -2147483648;
	shr.u64 	%rd41, %rd71, 62;
	cvt.u32.u64 	%r26, %rd41;
	mov.b64 	{%r27, %r28}, %rd71;
	mov.b64 	{%r29, %r30}, %rd72;
	shf.l.wrap.b32 	%r31, %r30, %r27, 2;
	shf.l.wrap.b32 	%r32, %r27, %r28, 2;
	mov.b64 	%rd42, {%r31, %r32};
	shl.b64 	%rd43, %rd72, 2;
	shr.u64 	%rd44, %rd42, 63;
	cvt.u32.u64 	%r33, %rd44;
	add.s32 	%r34, %r33, %r26;
	setp.eq.s32 	%p6, %r25, 0;
	neg.s32 	%r35, %r34;
	selp.b32 	%r46, %r34, %r35, %p6;
	setp.gt.s64 	%p7, %rd42, -1;
	mov.b64 	%rd45, 0;
	{
	.reg .u32 %r0, %r1, %r2, %r3, %a0, %a1, %a2, %a3, %b0, %b1, %b2, %b3;
	mov.b64 	{%a0,%a1}, %rd45;
	mov.b64 	{%a2,%a3}, %rd45;
	mov.b64 	{%b0,%b1}, %rd43;
	mov.b64 	{%b2,%b3}, %rd42;
	sub.cc.u32 	%r0, %a0, %b0;
	subc.cc.u32 	%r1, %a1, %b1;
	subc.cc.u32 	%r2, %a2, %b2;
	subc.u32 	%r3, %a3, %b3;
	mov.b64 	%rd46, {%r0,%r1};
	mov.b64 	%rd47, {%r2,%r3};
	}
	xor.b32  	%r36, %r25, -2147483648;
	selp.b64 	%rd73, %rd42, %rd47, %p7;
	selp.b64 	%rd14, %rd43, %rd46, %p7;
	selp.b32 	%r17, %r25, %r36, %p7;
	clz.b64 	%r37, %rd73;
	cvt.u64.u32 	%rd15, %r37;
	setp.eq.s32 	%p8, %r37, 0;
	@%p8 bra 	$L__BB19_8;
	cvt.u32.u64 	%r38, %rd15;
	and.b32  	%r39, %r38, 63;
	shl.b64 	%rd48, %rd73, %r39;
	shr.u64 	%rd49, %rd14, 1;
	not.b32 	%r40, %r38;
	and.b32  	%r41, %r40, 63;
	shr.u64 	%rd50, %rd49, %r41;
	or.b64  	%rd73, %rd48, %rd50;
$L__BB19_8:
	mov.b64 	%rd51, -3958705157555305931;
	{
	.reg .u32 %r0, %r1, %r2, %r3, %alo, %ahi, %blo, %bhi;
	mov.b64 	{%alo,%ahi}, %rd73;
	mov.b64 	{%blo,%bhi}, %rd51;
	mul.lo.u32 	%r0, %alo, %blo;
	mul.hi.u32 	%r1, %alo, %blo;
	mad.lo.cc.u32 	%r1, %alo, %bhi, %r1;
	madc.hi.u32 	%r2, %alo, %bhi, 0;
	mad.lo.cc.u32 	%r1, %ahi, %blo, %r1;
	madc.hi.cc.u32 	%r2, %ahi, %blo, %r2;
	madc.hi.u32 	%r3, %ahi, %bhi, 0;
	mad.lo.cc.u32 	%r2, %ahi, %bhi, %r2;
	addc.u32 	%r3, %r3, 0;
	mov.b64 	%rd52, {%r0,%r1};
	mov.b64 	%rd53, {%r2,%r3};
	}
	setp.gt.s64 	%p9, %rd53, 0;
	{
	.reg .u32 %r0, %r1, %r2, %r3, %a0, %a1, %a2, %a3, %b0, %b1, %b2, %b3;
	mov.b64 	{%a0,%a1}, %rd52;
	mov.b64 	{%a2,%a3}, %rd53;
	mov.b64 	{%b0,%b1}, %rd52;
	mov.b64 	{%b2,%b3}, %rd53;
	add.cc.u32 	%r0, %a0, %b0;
	addc.cc.u32 	%r1, %a1, %b1;
	addc.cc.u32 	%r2, %a2, %b2;
	addc.u32 	%r3, %a3, %b3;
	mov.b64 	%rd54, {%r0,%r1};
	mov.b64 	%rd55, {%r2,%r3};
	}
	selp.b64 	%rd56, %rd55, %rd53, %p9;
	selp.s64 	%rd57, -1, 0, %p9;
	sub.s64 	%rd58, %rd57, %rd15;
	cvt.u64.u32 	%rd59, %r17;
	shl.b64 	%rd60, %rd59, 32;
	add.s64 	%rd61, %rd56, 1;
	shr.u64 	%rd62, %rd61, 10;
	add.s64 	%rd63, %rd62, 1;
	shr.u64 	%rd64, %rd63, 1;
	shl.b64 	%rd65, %rd58, 52;
	add.s64 	%rd66, %rd65, %rd64;
	add.s64 	%rd67, %rd66, 4602678819172646912;
	or.b64  	%rd68, %rd67, %rd60;
	mov.b64 	%fd4, %rd68;
$L__BB19_9:
	st.param.f64 	[func_retval0], %fd4;
	st.param.b32 	[func_retval0+8], %r46;
	ret;

}
.func  (.param .b64 func_retval0) __internal_accurate_pow(
	.param .b64 __internal_accurate_pow_param_0,
	.param .b64 __internal_accurate_pow_param_1
)
{
	.reg .pred 	%p<8>;
	.reg .b32 	%r<49>;
	.reg .b32 	%f<3>;
	.reg .b64 	%fd<109>;

	ld.param.f64 	%fd10, [__internal_accurate_pow_param_0];
	ld.param.f64 	%fd11, [__internal_accurate_pow_param_1];
	{
	.reg .b32 %temp; 
	mov.b64 	{%temp, %r46}, %fd10;
	}
	{
	.reg .b32 %temp; 
	mov.b64 	{%r45, %temp}, %fd10;
	}
	shr.u32 	%r47, %r46, 20;
	setp.gt.u32 	%p1, %r46, 1048575;
	@%p1 bra 	$L__BB20_2;
	mul.f64 	%fd12, %fd10, 0d4350000000000000;
	{
	.reg .b32 %temp; 
	mov.b64 	{%temp, %r46}, %fd12;
	}
	{
	.reg .b32 %temp; 
	mov.b64 	{%r45, %temp}, %fd12;
	}
	shr.u32 	%r16, %r46, 20;
	add.s32 	%r47, %r16, -54;
$L__BB20_2:
	add.s32 	%r48, %r47, -1023;
	and.b32  	%r17, %r46, -2146435073;
	or.b32  	%r18, %r17, 1072693248;
	mov.b64 	%fd107, {%r45, %r18};
	setp.lt.u32 	%p2, %r18, 1073127583;
	@%p2 bra 	$L__BB20_4;
	{
	.reg .b32 %temp; 
	mov.b64 	{%r19, %temp}, %fd107;
	}
	{
	.reg .b32 %temp; 
	mov.b64 	{%temp, %r20}, %fd107;
	}
	add.s32 	%r21, %r20, -1048576;
	mov.b64 	%fd107, {%r19, %r21};
	add.s32 	%r48, %r47, -1022;
$L__BB20_4:
	add.f64 	%fd13, %fd107, 0dBFF0000000000000;
	add.f64 	%fd14, %fd107, 0d3FF0000000000000;
	rcp.approx.ftz.f64 	%fd15, %fd14;
	neg.f64 	%fd16, %fd14;
	fma.rn.f64 	%fd17, %fd16, %fd15, 0d3FF0000000000000;
	fma.rn.f64 	%fd18, %fd17, %fd17, %fd17;
	fma.rn.f64 	%fd19, %fd18, %fd15, %fd15;
	mul.f64 	%fd20, %fd13, %fd19;
	fma.rn.f64 	%fd21, %fd13, %fd19, %fd20;
	mul.f64 	%fd22, %fd21, %fd21;
	fma.rn.f64 	%fd23, %fd22, 0d3EB0F5FF7D2CAFE2, 0d3ED0F5D241AD3B5A;
	fma.rn.f64 	%fd24, %fd23, %fd22, 0d3EF3B20A75488A3F;
	fma.rn.f64 	%fd25, %fd24, %fd22, 0d3F1745CDE4FAECD5;
	fma.rn.f64 	%fd26, %fd25, %fd22, 0d3F3C71C7258A578B;
	fma.rn.f64 	%fd27, %fd26, %fd22, 0d3F6249249242B910;
	fma.rn.f64 	%fd28, %fd27, %fd22, 0d3F89999999999DFB;
	sub.f64 	%fd29, %fd13, %fd21;
	add.f64 	%fd30, %fd29, %fd29;
	neg.f64 	%fd31, %fd21;
	fma.rn.f64 	%fd32, %fd31, %fd13, %fd30;
	mul.f64 	%fd33, %fd19, %fd32;
	fma.rn.f64 	%fd34, %fd22, %fd28, 0d3FB5555555555555;
	mov.f64 	%fd35, 0d3FB5555555555555;
	sub.f64 	%fd36, %fd35, %fd34;
	fma.rn.f64 	%fd37, %fd22, %fd28, %fd36;
	add.f64 	%fd38, %fd37, 0dBC46A4CB00B9E7B0;
	add.f64 	%fd39, %fd34, %fd38;
	sub.f64 	%fd40, %fd34, %fd39;
	add.f64 	%fd41, %fd38, %fd40;
	mul.rn.f64 	%fd42, %fd21, %fd21;
	neg.f64 	%fd43, %fd42;
	fma.rn.f64 	%fd44, %fd21, %fd21, %fd43;
	{
	.reg .b32 %temp; 
	mov.b64 	{%r22, %temp}, %fd33;
	}
	{
	.reg .b32 %temp; 
	mov.b64 	{%temp, %r23}, %fd33;
	}
	add.s32 	%r24, %r23, 1048576;
	mov.b64 	%fd45, {%r22, %r24};
	fma.rn.f64 	%fd46, %fd21, %fd45, %fd44;
	mul.rn.f64 	%fd47, %fd42, %fd21;
	neg.f64 	%fd48, %fd47;
	fma.rn.f64 	%fd49, %fd42, %fd21, %fd48;
	fma.rn.f64 	%fd50, %fd42, %fd33, %fd49;
	fma.rn.f64 	%fd51, %fd46, %fd21, %fd50;
	mul.rn.f64 	%fd52, %fd39, %fd47;
	neg.f64 	%fd53, %fd52;
	fma.rn.f64 	%fd54, %fd39, %fd47, %fd53;
	fma.rn.f64 	%fd55, %fd39, %fd51, %fd54;
	fma.rn.f64 	%fd56, %fd41, %fd47, %fd55;
	add.f64 	%fd57, %fd52, %fd56;
	sub.f64 	%fd58, %fd52, %fd57;
	add.f64 	%fd59, %fd56, %fd58;
	add.f64 	%fd60, %fd21, %fd57;
	sub.f64 	%fd61, %fd21, %fd60;
	add.f64 	%fd62, %fd57, %fd61;
	add.f64 	%fd63, %fd59, %fd62;
	add.f64 	%fd64, %fd33, %fd63;
	add.f64 	%fd65, %fd60, %fd64;
	sub.f64 	%fd66, %fd60, %fd65;
	add.f64 	%fd67, %fd64, %fd66;
	xor.b32  	%r25, %r48, -2147483648;
	mov.b32 	%r26, 1127219200;
	mov.b64 	%fd68, {%r25, %r26};
	mov.b32 	%r27, -2147483648;
	mov.b64 	%fd69, {%r27, %r26};
	sub.f64 	%fd70, %fd68, %fd69;
	fma.rn.f64 	%fd71, %fd70, 0d3FE62E42FEFA39EF, %fd65;
	fma.rn.f64 	%fd72, %fd70, 0dBFE62E42FEFA39EF, %fd71;
	sub.f64 	%fd73, %fd72, %fd65;
	sub.f64 	%fd74, %fd67, %fd73;
	fma.rn.f64 	%fd75, %fd70, 0d3C7ABC9E3B39803F, %fd74;
	add.f64 	%fd76, %fd71, %fd75;
	sub.f64 	%fd77, %fd71, %fd76;
	add.f64 	%fd78, %fd75, %fd77;
	{
	.reg .b32 %temp; 
	mov.b64 	{%temp, %r28}, %fd11;
	}
	{
	.reg .b32 %temp; 
	mov.b64 	{%r29, %temp}, %fd11;
	}
	shl.b32 	%r30, %r28, 1;
	setp.gt.u32 	%p3, %r30, -33554433;
	and.b32  	%r31, %r28, -15728641;
	selp.b32 	%r32, %r31, %r28, %p3;
	mov.b64 	%fd79, {%r29, %r32};
	mul.rn.f64 	%fd80, %fd76, %fd79;
	neg.f64 	%fd81, %fd80;
	fma.rn.f64 	%fd82, %fd76, %fd79, %fd81;
	fma.rn.f64 	%fd83, %fd78, %fd79, %fd82;
	add.f64 	%fd4, %fd80, %fd83;
	sub.f64 	%fd84, %fd80, %fd4;
	add.f64 	%fd5, %fd83, %fd84;
	fma.rn.f64 	%fd85, %fd4, 0d3FF71547652B82FE, 0d4338000000000000;
	{
	.reg .b32 %temp; 
	mov.b64 	{%r13, %temp}, %fd85;
	}
	mov.f64 	%fd86, 0dC338000000000000;
	add.rn.f64 	%fd87, %fd85, %fd86;
	fma.rn.f64 	%fd88, %fd87, 0dBFE62E42FEFA39EF, %fd4;
	fma.rn.f64 	%fd89, %fd87, 0dBC7ABC9E3B39803F, %fd88;
	fma.rn.f64 	%fd90, %fd89, 0d3E5ADE1569CE2BDF, 0d3E928AF3FCA213EA;
	fma.rn.f64 	%fd91, %fd90, %fd89, 0d3EC71DEE62401315;
	fma.rn.f64 	%fd92, %fd91, %fd89, 0d3EFA01997C89EB71;
	fma.rn.f64 	%fd93, %fd92, %fd89, 0d3F2A01A014761F65;
	fma.rn.f64 	%fd94, %fd93, %fd89, 0d3F56C16C1852B7AF;
	fma.rn.f64 	%fd95, %fd94, %fd89, 0d3F81111111122322;
	fma.rn.f64 	%fd96, %fd95, %fd89, 0d3FA55555555502A1;
	fma.rn.f64 	%fd97, %fd96, %fd89, 0d3FC5555555555511;
	fma.rn.f64 	%fd98, %fd97, %fd89, 0d3FE000000000000B;
	fma.rn.f64 	%fd99, %fd98, %fd89, 0d3FF0000000000000;
	fma.rn.f64 	%fd100, %fd99, %fd89, 0d3FF0000000000000;
	{
	.reg .b32 %temp; 
	mov.b64 	{%r14, %temp}, %fd100;
	}
	{
	.reg .b32 %temp; 
	mov.b64 	{%temp, %r15}, %fd100;
	}
	shl.b32 	%r33, %r13, 20;
	add.s32 	%r34, %r33, %r15;
	mov.b64 	%fd108, {%r14, %r34};
	{
	.reg .b32 %temp; 
	mov.b64 	{%temp, %r35}, %fd4;
	}
	mov.b32 	%f2, %r35;
	abs.f32 	%f1, %f2;
	setp.lt.f32 	%p4, %f1, 0f4086232B;
	@%p4 bra 	$L__BB20_7;
	setp.lt.f64 	%p5, %fd4, 0d0000000000000000;
	add.f64 	%fd101, %fd4, 0d7FF0000000000000;
	selp.f64 	%fd108, 0d0000000000000000, %fd101, %p5;
	setp.geu.f32 	%p6, %f1, 0f40874800;
	@%p6 bra 	$L__BB20_7;
	shr.u32 	%r36, %r13, 31;
	add.s32 	%r37, %r13, %r36;
	shr.s32 	%r38, %r37, 1;
	shl.b32 	%r39, %r38, 20;
	add.s32 	%r40, %r15, %r39;
	mov.b64 	%fd102, {%r14, %r40};
	sub.s32 	%r41, %r13, %r38;
	shl.b32 	%r42, %r41, 20;
	add.s32 	%r43, %r42, 1072693248;
	mov.b32 	%r44, 0;
	mov.b64 	%fd103, {%r44, %r43};
	mul.f64 	%fd108, %fd103, %fd102;
$L__BB20_7:
	abs.f64 	%fd104, %fd108;
	setp.eq.f64 	%p7, %fd104, 0d7FF0000000000000;
	fma.rn.f64 	%fd105, %fd108, %fd5, %fd108;
	selp.f64 	%fd106, %fd108, %fd105, %p7;
	st.param.f64 	[func_retval0], %fd106;
	ret;

}


// ===== COMPILED SASS (sm_100) =====

	.target	sm_100

	.elftype	@"ET_EXEC"


//--------------------- .note.nv.tkinfo           --------------------------
	.section	.note.nv.tkinfo,"",@"SHT_NOTE"
	.sectionflags	@"SHF_NOTE_NV_TKINFO"
	.tkinfo
        /*0018*/ 	.word	0x00000002
        /*0030*/ 	.string	""
        /*0030*/ 	.string	"ptxas"
        /*0030*/ 	.string	"Cuda compilation tools, release 13.0, V13.0.88"
        /*0030*/ 	.string	"Build cuda_13.0.r13.0/compiler.36424714_0"
        /*0030*/ 	.string	"-arch sm_100 -m 64 "



//--------------------- .note.nv.cuinfo           --------------------------
	.section	.note.nv.cuinfo,"",@"SHT_NOTE"
	.sectionflags	@"SHF_NOTE_NV_CUINFO"
        /*0018*/ 	.short	0x0002
        /*001a*/ 	.short	0x0064
        /*001c*/ 	.short	0x0082
	.zero		2


//--------------------- .nv.info                  --------------------------
	.section	.nv.info,"",@"SHT_CUDA_INFO"
	.align	4


	//----- nvinfo : EIATTR_REGCOUNT
	.align		4
        /*0000*/ 	.byte	0x04, 0x2f
        /*0002*/ 	.short	(.L_3 - .L_2)
	.align		4
.L_2:
        /*0004*/ 	.word	index@(_Z16normalize_kernelPK7double2jjPS_)
        /*0008*/ 	.word	0x0000001e


	//----- nvinfo : EIATTR_FRAME_SIZE
	.align		4
.L_3:
        /*000c*/ 	.byte	0x04, 0x11
        /*000e*/ 	.short	(.L_5 - .L_4)
	.align		4
.L_4:
        /*0010*/ 	.word	index@($__internal_7_$__cuda_sm20_dsqrt_rn_f64_mediumpath_v1)
        /*0014*/ 	.word	0x00000000


	//----- nvinfo : EIATTR_FRAME_SIZE
	.align		4
.L_5:
        /*0018*/ 	.byte	0x04, 0x11
        /*001a*/ 	.short	(.L_7 - .L_6)
	.align		4
.L_6:
        /*001c*/ 	.word	index@($__internal_6_$__cuda_sm20_div_rn_f64_full)
        /*0020*/ 	.word	0x00000000


	//----- nvinfo : EIATTR_FRAME_SIZE
	.align		4
.L_7:
        /*0024*/ 	.byte	0x04, 0x11
        /*0026*/ 	.short	(.L_9 - .L_8)
	.align		4
.L_8:
        /*0028*/ 	.word	index@(_Z16normalize_kernelPK7double2jjPS_)
        /*002c*/ 	.word	0x00000000


	//----- nvinfo : EIATTR_REGCOUNT
	.align		4
.L_9:
        /*0030*/ 	.byte	0x04, 0x2f
        /*0032*/ 	.short	(.L_11 - .L_10)
	.align		4
.L_10:
        /*0034*/ 	.word	index@(_Z19get_diagonal_kernelPK7double2jjPS_)
        /*0038*/ 	.word	0x0000000c


	//----- nvinfo : EIATTR_FRAME_SIZE
	.align		4
.L_11:
        /*003c*/ 	.byte	0x04, 0x11
        /*003e*/ 	.short	(.L_13 - .L_12)
	.align		4
.L_12:
        /*0040*/ 	.word	index@(_Z19get_diagonal_kernelPK7double2jjPS_)
        /*0044*/ 	.word	0x00000000


	//----- nvinfo : EIATTR_REGCOUNT
	.align		4
.L_13:
        /*0048*/ 	.byte	0x04, 0x2f
        /*004a*/ 	.short	(.L_15 - .L_14)
	.align		4
.L_14:
        /*004c*/ 	.word	index@(_Z19get_diagonal_kernelPKdjjPd)
        /*0050*/ 	.word	0x0000000a


	//----- nvinfo : EIATTR_FRAME_SIZE
	.align		4
.L_15:
        /*0054*/ 	.byte	0x04, 0x11
        /*0056*/ 	.short	(.L_17 - .L_16)
	.align		4
.L_16:
        /*0058*/ 	.word	index@(_Z19get_diagonal_kernelPKdjjPd)
        /*005c*/ 	.word	0x00000000


	//----- nvinfo : EIATTR_REGCOUNT
	.align		4
.L_17:
        /*0060*/ 	.byte	0x04, 0x2f
        /*0062*/ 	.short	(.L_19 - .L_18)
	.align		4
.L_18:
        /*0064*/ 	.word	index@(_Z21set_diagonal_kernel_cPK7double2jPS_)
        /*0068*/ 	.word	0x0000000c


	//----- nvinfo : EIATTR_FRAME_SIZE
	.align		4
.L_19:
        /*006c*/ 	.byte	0x04, 0x11
        /*006e*/ 	.short	(.L_21 - .L_20)
	.align		4
.L_20:
        /*0070*/ 	.word	index@(_Z21set_diagonal_kernel_cPK7double2jPS_)
        /*0074*/ 	.word	0x00000000


	//----- nvinfo : EIATTR_REGCOUNT
	.align		4
.L_21:
        /*0078*/ 	.byte	0x04, 0x2f
        /*007a*/ 	.short	(.L_23 - .L_22)
	.align		4
.L_22:
        /*007c*/ 	.word	index@(_Z19set_diagonal_kernelPKdjPd)
        /*0080*/ 	.word	0x0000000a


	//----- nvinfo : EIATTR_FRAME_SIZE
	.align		4
.L_23:
        /*0084*/ 	.byte	0x04, 0x11
        /*0086*/ 	.short	(.L_25 - .L_24)
	.align		4
.L_24:
        /*0088*/ 	.word	index@(_Z19set_diagonal_kernelPKdjPd)
        /*008c*/ 	.word	0x00000000


	//----- nvinfo : EIATTR_REGCOUNT
	.align		4
.L_25:
        /*0090*/ 	.byte	0x04, 0x2f
        /*0092*/ 	.short	(.L_27 - .L_26)
	.align		4
.L_26:
        /*0094*/ 	.word	index@(_Z17reciprocal_kernelPK7double2jjPS_)
        /*0098*/ 	.word	0x0000001e


	//----- nvinfo : EIATTR_FRAME_SIZE
	.align		4
.L_27:
        /*009c*/ 	.byte	0x04, 0x11
        /*009e*/ 	.short	(.L_29 - .L_28)
	.align		4
.L_28:
        /*00a0*/ 	.word	index@($__internal_5_$__cuda_sm20_div_rn_f64_full)
        /*00a4*/ 	.word	0x00000000


	//----- nvinfo : EIATTR_FRAME_SIZE
	.align		4
.L_29:
        /*00a8*/ 	.byte	0x04, 0x11
        /*00aa*/ 	.short	(.L_31 - .L_30)
	.align		4
.L_30:
        /*00ac*/ 	.word	index@(_Z17reciprocal_kernelPK7double2jjPS_)
        /*00b0*/ 	.word	0x00000000


	//----- nvinfo : EIATTR_REGCOUNT
	.align		4
.L_31:
        /*00b4*/ 	.byte	0x04, 0x2f
        /*00b6*/ 	.short	(.L_33 - .L_32)
	.align		4
.L_32:
        /*00b8*/ 	.word	index@(_Z23hadamard_product_kernelPK7double2S1_jjPS_)
        /*00bc*/ 	.word	0x00000016


	//----- nvinfo : EIATTR_FRAME_SIZE
	.align		4
.L_33:
        /*00c0*/ 	.byte	0x04, 0x11
        /*00c2*/ 	.short	(.L_35 - .L_34)
	.align		4
.L_34:
        /*00c4*/ 	.word	index@(_Z23hadamard_product_kernelPK7double2S1_jjPS_)
        /*00c8*/ 	.word	0x00000000


	//----- nvinfo : EIATTR_REGCOUNT
	.align		4
.L_35:
        /*00cc*/ 	.byte	0x04, 0x2f
        /*00ce*/ 	.short	(.L_37 - .L_36)
	.align		4
.L_36:
        /*00d0*/ 	.word	index@(_Z10abs_kernelPK7double2jjPd)
        /*00d4*/ 	.word	0x00000012


	//----- nvinfo : EIATTR_FRAME_SIZE
	.align		4
.L_37:
        /*00d8*/ 	.byte	0x04, 0x11
        /*00da*/ 	.short	(.L_39 - .L_38)
	.align		4
.L_38:
        /*00dc*/ 	.word	index@($__internal_4_$__cuda_sm20_dsqrt_rn_f64_mediumpath_v1)
        /*00e0*/ 	.word	0x00000000


	//----- nvinfo : EIATTR_FRAME_SIZE
	.align		4
.L_39:
        /*00e4*/ 	.byte	0x04, 0x11
        /*00e6*/ 	.short	(.L_41 - .L_40)
	.align		4
.L_40:
        /*00e8*/ 	.word	index@(_Z10abs_kernelPK7double2jjPd)
        /*00ec*/ 	.word	0x00000000


	//----- nvinfo : EIATTR_REGCOUNT
	.align		4
.L_41:
        /*00f0*/ 	.byte	0x04, 0x2f
        /*00f2*/ 	.short	(.L_43 - .L_42)
	.align		4
.L_42:
        /*00f4*/ 	.word	index@(_Z11sqrt_kernelPKdjjPd)
        /*00f8*/ 	.word	0x00000012


	//----- nvinfo : EIATTR_FRAME_SIZE
	.align		4
.L_43:
        /*00fc*/ 	.byte	0x04, 0x11
        /*00fe*/ 	.short	(.L_45 - .L_44)
	.align		4
.L_44:
        /*0100*/ 	.word	index@($__internal_3_$__cuda_sm20_dsqrt_rn_f64_mediumpath_v1)
        /*0104*/ 	.word	0x00000000


	//----- nvinfo : EIATTR_FRAME_SIZE
	.align		4
.L_45:
        /*0108*/ 	.byte	0x04, 0x11
        /*010a*/ 	.short	(.L_47 - .L_46)
	.align		4
.L_46:
        /*010c*/ 	.word	index@(_Z11sqrt_kernelPKdjjPd)
        /*0110*/ 	.word	0x00000000


	//----- nvinfo : EIATTR_REGCOUNT
	.align		4
.L_47:
        /*0114*/ 	.byte	0x04, 0x2f
        /*0116*/ 	.short	(.L_49 - .L_48)
	.align		4
.L_48:
        /*0118*/ 	.word	index@(_Z19make_complex_kernelPKdjjP7double2)
        /*011c*/ 	.word	0x0000000e


	//----- nvinfo : EIATTR_FRAME_SIZE
	.align		4
.L_49:
        /*0120*/ 	.byte	0x04, 0x11
        /*0122*/ 	.short	(.L_51 - .L_50)
	.align		4
.L_50:
        /*0124*/ 	.word	index@(_Z19make_complex_kernelPKdjjP7double2)
        /*0128*/ 	.word	0x00000000


	//----- nvinfo : EIATTR_REGCOUNT
	.align		4
.L_51:
        /*012c*/ 	.byte	0x04, 0x2f
        /*012e*/ 	.short	(.L_53 - .L_52)
	.align		4
.L_52:
        /*0130*/ 	.word	index@(_Z20make_complex2_kernelPKdS0_jjP7double2)
        /*0134*/ 	.word	0x0000000e


	//----- nvinfo : EIATTR_FRAME_SIZE
	.align		4
.L_53:
        /*0138*/ 	.byte	0x04, 0x11
        /*013a*/ 	.short	(.L_55 - .L_54)
	.align		4
.L_54:
        /*013c*/ 	.word	index@(_Z20make_complex2_kernelPKdS0_jjP7double2)
        /*0140*/ 	.word	0x00000000


	//----- nvinfo : EIATTR_REGCOUNT
	.align		4
.L_55:
        /*0144*/ 	.byte	0x04, 0x2f
        /*0146*/ 	.short	(.L_57 - .L_56)
	.align		4
.L_56:
        /*0148*/ 	.word	index@(_Z10pow_kernelPKddjjPd)
        /*014c*/ 	.word	0x0000001e


	//----- nvinfo : EIATTR_FRAME_SIZE
	.align		4
.L_57:
        /*0150*/ 	.byte	0x04, 0x11
        /*0152*/ 	.short	(.L_59 - .L_58)
	.align		4
.L_58:
        /*0154*/ 	.word	index@($_Z10pow_kernelPKddjjPd$__internal_accurate_pow)
        /*0158*/ 	.word	0x00000000


	//----- nvinfo : EIATTR_FRAME_SIZE
	.align		4
.L_59:
        /*015c*/ 	.byte	0x04, 0x11
        /*015e*/ 	.short	(.L_61 - .L_60)
	.align		4
.L_60:
        /*0160*/ 	.word	index@(_Z10pow_kernelPKddjjPd)
        /*0164*/ 	.word	0x00000000


	//----- nvinfo : EIATTR_REGCOUNT
	.align		4
.L_61:
        /*0168*/ 	.byte	0x04, 0x2f
        /*016a*/ 	.short	(.L_63 - .L_62)
	.align		4
.L_62:
        /*016c*/ 	.word	index@(_Z11conj_kernelPK7double2jjPS_)
        /*0170*/ 	.word	0x00000010


	//----- nvinfo : EIATTR_FRAME_SIZE
	.align		4
.L_63:
        /*0174*/ 	.byte	0x04, 0x11
        /*0176*/ 	.short	(.L_65 - .L_64)
	.align		4
.L_64:
        /*0178*/ 	.word	index@(_Z11conj_kernelPK7double2jjPS_)
        /*017c*/ 	.word	0x00000000


	//----- nvinfo : EIATTR_REGCOUNT
	.align		4
.L_65:
        /*0180*/ 	.byte	0x04, 0x2f
        /*0182*/ 	.short	(.L_67 - .L_66)
	.align		4
.L_66:
        /*0184*/ 	.word	index@(_Z24calc_singular_inv_kernelPdjjdP7double2)
        /*0188*/ 	.word	0x00000019


	//----- nvinfo : EIATTR_FRAME_SIZE
	.align		4
.L_67:
        /*018c*/ 	.byte	0x04, 0x11
        /*018e*/ 	.short	(.L_69 - .L_68)
	.align		4
.L_68:
        /*0190*/ 	.word	index@($__internal_2_$__cuda_sm20_div_rn_f64_full)
        /*0194*/ 	.word	0x00000000


	//----- nvinfo : EIATTR_FRAME_SIZE
	.align		4
.L_69:
        /*0198*/ 	.byte	0x04, 0x11
        /*019a*/ 	.short	(.L_71 - .L_70)
	.align		4
.L_70:
        /*019c*/ 	.word	index@(_Z24calc_singular_inv_kernelPdjjdP7double2)
        /*01a0*/ 	.word	0x00000000


	//----- nvinfo : EIATTR_REGCOUNT
	.align		4
.L_71:
        /*01a4*/ 	.byte	0x04, 0x2f
        /*01a6*/ 	.short	(.L_73 - .L_72)
	.align		4
.L_72:
        /*01a8*/ 	.word	index@(_Z10exp_kernelPK7double2jjPS_)
        /*01ac*/ 	.word	0x0000001e


	//----- nvinfo : EIATTR_FRAME_SIZE
	.align		4
.L_73:
        /*01b0*/ 	.byte	0x04, 0x11
        /*01b2*/ 	.short	(.L_75 - .L_74)
	.align		4
.L_74:
        /*01b4*/ 	.word	index@($_Z10exp_kernelPK7double2jjPS_$__internal_trig_reduction_slowpathd)
        /*01b8*/ 	.word	0x00000028


	//----- nvinfo : EIATTR_FRAME_SIZE
	.align		4
.L_75:
        /*01bc*/ 	.byte	0x04, 0x11
        /*01be*/ 	.short	(.L_77 - .L_76)
	.align		4
.L_76:
        /*01c0*/ 	.word	index@(_Z10exp_kernelPK7double2jjPS_)
        /*01c4*/ 	.word	0x00000028


	//----- nvinfo : EIATTR_REGCOUNT
	.align		4
.L_77:
        /*01c8*/ 	.byte	0x04, 0x2f
        /*01ca*/ 	.short	(.L_79 - .L_78)
	.align		4
.L_78:
        /*01cc*/ 	.word	index@(_Z11real_kernelPK7double2jjPd)
        /*01d0*/ 	.word	0x0000000a


	//----- nvinfo : EIATTR_FRAME_SIZE
	.align		4
.L_79:
        /*01d4*/ 	.byte	0x04, 0x11
        /*01d6*/ 	.short	(.L_81 - .L_80)
	.align		4
.L_80:
        /*01d8*/ 	.word	index@(_Z11real_kernelPK7double2jjPd)
        /*01dc*/ 	.word	0x00000000


	//----- nvinfo : EIATTR_REGCOUNT
	.align		4
.L_81:
        /*01e0*/ 	.byte	0x04, 0x2f
        /*01e2*/ 	.short	(.L_83 - .L_82)
	.align		4
.L_82:
        /*01e4*/ 	.word	index@(_Z11imag_kernelPK7double2jjPd)
        /*01e8*/ 	.word	0x0000000a


	//----- nvinfo : EIATTR_FRAME_SIZE
	.align		4
.L_83:
        /*01ec*/ 	.byte	0x04, 0x11
        /*01ee*/ 	.short	(.L_85 - .L_84)
	.align		4
.L_84:
        /*01f0*/ 	.word	index@(_Z11imag_kernelPK7double2jjPd)
        /*01f4*/ 	.word	0x00000000


	//----- nvinfo : EIATTR_REGCOUNT
	.align		4
.L_85:
        /*01f8*/ 	.byte	0x04, 0x2f
        /*01fa*/ 	.short	(.L_87 - .L_86)
	.align		4
.L_86:
        /*01fc*/ 	.word	index@(_Z14col_sum_kernelPKdjjPd)
        /*0200*/ 	.word	0x00000020


	//----- nvinfo : EIATTR_FRAME_SIZE
	.align		4
.L_87:
        /*0204*/ 	.byte	0x04, 0x11
        /*0206*/ 	.short	(.L_89 - .L_88)
	.align		4
.L_88:
        /*0208*/ 	.word	index@(_Z14col_sum_kernelPKdjjPd)
        /*020c*/ 	.word	0x00000000


	//----- nvinfo : EIATTR_REGCOUNT
	.align		4
.L_89:
        /*0210*/ 	.byte	0x04, 0x2f
        /*0212*/ 	.short	(.L_91 - .L_90)
	.align		4
.L_90:
        /*0214*/ 	.word	index@(_Z34generate_propagation_matrix_kernelPKdS0_S0_djjP7double2)
        /*0218*/ 	.word	0x00000020


	//----- nvinfo : EIATTR_FRAME_SIZE
	.align		4
.L_91:
        /*021c*/ 	.byte	0x04, 0x11
        /*021e*/ 	.short	(.L_93 - .L_92)
	.align		4
.L_92:
        /*0220*/ 	.word	index@($_Z34generate_propagation_matrix_kernelPKdS0_S0_djjP7double2$__internal_trig_reduction_slowpathd)
        /*0224*/ 	.word	0x00000028


	//----- nvinfo : EIATTR_FRAME_SIZE
	.align		4
.L_93:
        /*0228*/ 	.byte	0x04, 0x11
        /*022a*/ 	.short	(.L_95 - .L_94)
	.align		4
.L_94:
        /*022c*/ 	.word	index@($__internal_1_$__cuda_sm20_dsqrt_rn_f64_mediumpath_v1)
        /*0230*/ 	.word	0x00000028


	//----- nvinfo : EIATTR_FRAME_SIZE
	.align		4
.L_95:
        /*0234*/ 	.byte	0x04, 0x11
        /*0236*/ 	.short	(.L_97 - .L_96)
	.align		4
.L_96:
        /*0238*/ 	.word	index@($__internal_0_$__cuda_sm20_div_rn_f64_full)
        /*023c*/ 	.word	0x00000028


	//----- nvinfo : EIATTR_FRAME_SIZE
	.align		4
.L_97:
        /*0240*/ 	.byte	0x04, 0x11
        /*0242*/ 	.short	(.L_99 - .L_98)
	.align		4
.L_98:
        /*0244*/ 	.word	index@(_Z34generate_propagation_matrix_kernelPKdS0_S0_djjP7double2)
        /*0248*/ 	.word	0x00000028


	//----- nvinfo : EIATTR_MIN_STACK_SIZE
	.align		4
.L_99:
        /*024c*/ 	.byte	0x04, 0x12
        /*024e*/ 	.short	(.L_101 - .L_100)
	.align		4
.L_100:
        /*0250*/ 	.word	index@(_Z34generate_propagation_matrix_kernelPKdS0_S0_djjP7double2)
        /*0254*/ 	.word	0x00000028


	//----- nvinfo : EIATTR_MIN_STACK_SIZE
	.align		4
.L_101:
        /*0258*/ 	.byte	0x04, 0x12
        /*025a*/ 	.short	(.L_103 - .L_102)
	.align		4
.L_102:
        /*025c*/ 	.word	index@(_Z14col_sum_kernelPKdjjPd)
        /*0260*/ 	.word	0x00000000


	//----- nvinfo : EIATTR_MIN_STACK_SIZE
	.align		4
.L_103:
        /*0264*/ 	.byte	0x04, 0x12
        /*0266*/ 	.short	(.L_105 - .L_104)
	.align		4
.L_104:
        /*0268*/ 	.word	index@(_Z11imag_kernelPK7double2jjPd)
        /*026c*/ 	.word	0x00000000


	//----- nvinfo : EIATTR_MIN_STACK_SIZE
	.align		4
.L_105:
        /*0270*/ 	.byte	0x04, 0x12
        /*0272*/ 	.short	(.L_107 - .L_106)
	.align		4
.L_106:
        /*0274*/ 	.word	index@(_Z11real_kernelPK7double2jjPd)
        /*0278*/ 	.word	0x00000000


	//----- nvinfo : EIATTR_MIN_STACK_SIZE
	.align		4
.L_107:
        /*027c*/ 	.byte	0x04, 0x12
        /*027e*/ 	.short	(.L_109 - .L_108)
	.align		4
.L_108:
        /*0280*/ 	.word	index@(_Z10exp_kernelPK7double2jjPS_)
        /*0284*/ 	.word	0x00000028


	//----- nvinfo : EIATTR_MIN_STACK_SIZE
	.align		4
.L_109:
        /*0288*/ 	.byte	0x04, 0x12
        /*028a*/ 	.short	(.L_111 - .L_110)
	.align		4
.L_110:
        /*028c*/ 	.word	index@(_Z24calc_singular_inv_kernelPdjjdP7double2)
        /*0290*/ 	.word	0x00000000


	//----- nvinfo : EIATTR_MIN_STACK_SIZE
	.align		4
.L_111:
        /*0294*/ 	.byte	0x04, 0x12
        /*0296*/ 	.short	(.L_113 - .L_112)
	.align		4
.L_112:
        /*0298*/ 	.word	index@(_Z11conj_kernelPK7double2jjPS_)
        /*029c*/ 	.word	0x00000000


	//----- nvinfo : EIATTR_MIN_STACK_SIZE
	.align		4
.L_113:
        /*02a0*/ 	.byte	0x04, 0x12
        /*02a2*/ 	.short	(.L_115 - .L_114)
	.align		4
.L_114:
        /*02a4*/ 	.word	index@(_Z10pow_kernelPKddjjPd)
        /*02a8*/ 	.word	0x00000000


	//----- nvinfo : EIATTR_MIN_STACK_SIZE
	.align		4
.L_115:
        /*02ac*/ 	.byte	0x04, 0x12
        /*02ae*/ 	.short	(.L_117 - .L_116)
	.align		4
.L_116:
        /*02b0*/ 	.word	index@(_Z20make_complex2_kernelPKdS0_jjP7double2)
        /*02b4*/ 	.word	0x00000000


	//----- nvinfo : EIATTR_MIN_STACK_SIZE
	.align		4
.L_117:
        /*02b8*/ 	.byte	0x04, 0x12
        /*02ba*/ 	.short	(.L_119 - .L_118)
	.align		4
.L_118:
        /*02bc*/ 	.word	index@(_Z19make_complex_kernelPKdjjP7double2)
        /*02c0*/ 	.word	0x00000000


	//----- nvinfo : EIATTR_MIN_STACK_SIZE
	.align		4
.L_119:
        /*02c4*/ 	.byte	0x04, 0x12
        /*02c6*/ 	.short	(.L_121 - .L_120)
	.align		4
.L_120:
        /*02c8*/ 	.word	index@(_Z11sqrt_kernelPKdjjPd)
        /*02cc*/ 	.word	0x00000000


	//----- nvinfo : EIATTR_MIN_STACK_SIZE
	.align		4
.L_121:
        /*02d0*/ 	.byte	0x04, 0x12
        /*02d2*/ 	.short	(.L_123 - .L_122)
	.align		4
.L_122:
        /*02d4*/ 	.word	index@(_Z10abs_kernelPK7double2jjPd)
        /*02d8*/ 	.word	0x00000000


	//----- nvinfo : EIATTR_MIN_STACK_SIZE
	.align		4
.L_123:
        /*02dc*/ 	.byte	0x04, 0x12
        /*02de*/ 	.short	(.L_125 - .L_124)
	.align		4
.L_124:
        /*02e0*/ 	.word	index@(_Z23hadamard_product_kernelPK7double2S1_jjPS_)
        /*02e4*/ 	.word	0x00000000


	//----- nvinfo : EIATTR_MIN_STACK_SIZE
	.align		4
.L_125:
        /*02e8*/ 	.byte	0x04, 0x12
        /*02ea*/ 	.short	(.L_127 - .L_126)
	.align		4
.L_126:
        /*02ec*/ 	.word	index@(_Z17reciprocal_kernelPK7double2jjPS_)
        /*02f0*/ 	.word	0x00000000


	//----- nvinfo : EIATTR_MIN_STACK_SIZE
	.align		4
.L_127:
        /*02f4*/ 	.byte	0x04, 0x12
        /*02f6*/ 	.short	(.L_129 - .L_128)
	.align		4
.L_128:
        /*02f8*/ 	.word	index@(_Z19set_diagonal_kernelPKdjPd)
        /*02fc*/ 	.word	0x00000000


	//----- nvinfo : EIATTR_MIN_STACK_SIZE
	.align		4
.L_129:
        /*0300*/ 	.byte	0x04, 0x12
        /*0302*/ 	.short	(.L_131 - .L_130)
	.align		4
.L_130:
        /*0304*/ 	.word	index@(_Z21set_diagonal_kernel_cPK7double2jPS_)
        /*0308*/ 	.word	0x00000000


	//----- nvinfo : EIATTR_MIN_STACK_SIZE
	.align		4
.L_131:
        /*030c*/ 	.byte	0x04, 0x12
        /*030e*/ 	.short	(.L_133 - .L_132)
	.align		4
.L_132:
        /*0310*/ 	.word	index@(_Z19get_diagonal_kernelPKdjjPd)
        /*0314*/ 	.word	0x00000000


	//----- nvinfo : EIATTR_MIN_STACK_SIZE
	.align		4
.L_133:
        /*0318*/ 	.byte	0x04, 0x12
        /*031a*/ 	.short	(.L_135 - .L_134)
	.align		4
.L_134:
        /*031c*/ 	.word	index@(_Z19get_diagonal_kernelPK7double2jjPS_)
        /*0320*/ 	.word	0x00000000


	//----- nvinfo : EIATTR_MIN_STACK_SIZE
	.align		4
.L_135:
        /*0324*/ 	.byte	0x04, 0x12
        /*0326*/ 	.short	(.L_137 - .L_136)
	.align		4
.L_136:
        /*0328*/ 	.word	index@(_Z16normalize_kernelPK7double2jjPS_)
        /*032c*/ 	.word	0x00000000
.L_137:


//--------------------- .nv.compat                --------------------------
	.section	.nv.compat,"",@"SHT_CUDA_COMPAT_INFO"
	.align	4
        /*0000*/ 	.byte	0x02, 0x09, 0x00, 0x00, 0x02, 0x02, 0x01, 0x00, 0x02, 0x05, 0x05, 0x00, 0x03, 0x07, 0x01, 0x01
        /*0010*/ 	.byte	0x02, 0x03, 0x00, 0x00, 0x02, 0x06, 0x01, 0x00, 0x04, 0x0b, 0x08, 0x00, 0x01, 0x00, 0x00, 0x00
        /*0020*/ 	.byte	0x00, 0x00, 0x00, 0x00


//--------------------- .nv.info._Z34generate_propagation_matrix_kernelPKdS0_S0_djjP7double2 --------------------------
	.section	.nv.info._Z34generate_propagation_matrix_kernelPKdS0_S0_djjP7double2,"",@"SHT_CUDA_INFO"
	.sectionflags	@""
	.align	4


	//----- nvinfo : EIATTR_CUDA_API_VERSION
	.align		4
        /*0000*/ 	.byte	0x04, 0x37
        /*0002*/ 	.short	(.L_139 - .L_138)
.L_138:
        /*0004*/ 	.word	0x00000082


	//----- nvinfo : EIATTR_KPARAM_INFO
	.align		4
.L_139:
        /*0008*/ 	.byte	0x04, 0x17
        /*000a*/ 	.short	(.L_141 - .L_140)
.L_140:
        /*000c*/ 	.word	0x00000000
        /*0010*/ 	.short	0x0006
        /*0012*/ 	.short	0x0028
        /*0014*/ 	.byte	0x00, 0xf5, 0x21, 0x00


	//----- nvinfo : EIATTR_KPARAM_INFO
	.align		4
.L_141:
        /*0018*/ 	.byte	0x04, 0x17
        /*001a*/ 	.short	(.L_143 - .L_142)
.L_142:
        /*001c*/ 	.word	0x00000000
        /*0020*/ 	.short	0x0005
        /*0022*/ 	.short	0x0024
        /*0024*/ 	.byte	0x00, 0xf0, 0x11, 0x00


	//----- nvinfo : EIATTR_KPARAM_INFO
	.align		4
.L_143:
        /*0028*/ 	.byte	0x04, 0x17
        /*002a*/ 	.short	(.L_145 - .L_144)
.L_144:
        /*002c*/ 	.word	0x00000000
        /*0030*/ 	.short	0x0004
        /*0032*/ 	.short	0x0020
        /*0034*/ 	.byte	0x00, 0xf0, 0x11, 0x00


	//----- nvinfo : EIATTR_KPARAM_INFO
	.align		4
.L_145:
        /*0038*/ 	.byte	0x04, 0x17
        /*003a*/ 	.short	(.L_147 - .L_146)
.L_146:
        /*003c*/ 	.word	0x00000000
        /*0040*/ 	.short	0x0003
        /*0042*/ 	.short	0x0018
        /*0044*/ 	.byte	0x00, 0xf0, 0x21, 0x00


	//----- nvinfo : EIATTR_KPARAM_INFO
	.align		4
.L_147:
        /*0048*/ 	.byte	0x04, 0x17
        /*004a*/ 	.short	(.L_149 - .L_148)
.L_148:
        /*004c*/ 	.word	0x00000000
        /*0050*/ 	.short	0x0002
        /*0052*/ 	.short	0x0010
        /*0054*/ 	.byte	0x00, 0xf5, 0x21, 0x00


	//----- nvinfo : EIATTR_KPARAM_INFO
	.align		4
.L_149:
        /*0058*/ 	.byte	0x04, 0x17
        /*005a*/ 	.short	(.L_151 - .L_150)
.L_150:
        /*005c*/ 	.word	0x00000000
        /*0060*/ 	.short	0x0001
        /*0062*/ 	.short	0x0008
        /*0064*/ 	.byte	0x00, 0xf5, 0x21, 0x00


	//----- nvinfo : EIATTR_KPARAM_INFO
	.align		4
.L_151:
        /*0068*/ 	.byte	0x04, 0x17
        /*006a*/ 	.short	(.L_153 - .L_152)
.L_152:
        /*006c*/ 	.word	0x00000000
        /*0070*/ 	.short	0x0000
        /*0072*/ 	.short	0x0000
        /*0074*/ 	.byte	0x00, 0xf5, 0x21, 0x00


	//----- nvinfo : EIATTR_SPARSE_MMA_MASK
	.align		4
.L_153:
        /*0078*/ 	.byte	0x03, 0x50
        /*007a*/ 	.short	0x0000


	//----- nvinfo : EIATTR_MAXREG_COUNT
	.align		4
        /*007c*/ 	.byte	0x03, 0x1b
        /*007e*/ 	.short	0x00ff


	//----- nvinfo : EIATTR_MERCURY_ISA_VERSION
	.align		4
        /*0080*/ 	.byte	0x03, 0x5f
        /*0082*/ 	.short	0x0101


	//----- nvinfo : EIATTR_VRC_CTA_INIT_COUNT
	.align		4
        /*0084*/ 	.byte	0x02, 0x4a
	.zero		1
	.zero		1


	//----- nvinfo : EIATTR_EXIT_INSTR_OFFSETS
	.align		4
        /*0088*/ 	.byte	0x04, 0x1c
        /*008a*/ 	.short	(.L_155 - .L_154)


	//   ....[0]....
.L_154:
        /*008c*/ 	.word	0x000000d0


	//   ....[1]....
        /*0090*/ 	.word	0x00001130


	//----- nvinfo : EIATTR_CRS_STACK_SIZE
	.align		4
.L_155:
        /*0094*/ 	.byte	0x04, 0x1e
        /*0096*/ 	.short	(.L_157 - .L_156)
.L_156:
        /*0098*/ 	.word	0x00000000


	//----- nvinfo : EIATTR_CBANK_PARAM_SIZE
	.align		4
.L_157:
        /*009c*/ 	.byte	0x03, 0x19
        /*009e*/ 	.short	0x0030


	//----- nvinfo : EIATTR_PARAM_CBANK
	.align		4
        /*00a0*/ 	.byte	0x04, 0x0a
        /*00a2*/ 	.short	(.L_159 - .L_158)
	.align		4
.L_158:
        /*00a4*/ 	.word	index@(.nv.constant0._Z34generate_propagation_matrix_kernelPKdS0_S0_djjP7double2)
        /*00a8*/ 	.short	0x0380
        /*00aa*/ 	.short	0x0030


	//----- nvinfo : EIATTR_SW_WAR
	.align		4
.L_159:
        /*00ac*/ 	.byte	0x04, 0x36
        /*00ae*/ 	.short	(.L_161 - .L_160)
.L_160:
        /*00b0*/ 	.word	0x00000008
.L_161:


//--------------------- .nv.info._Z14col_sum_kernelPKdjjPd --------------------------
	.section	.nv.info._Z14col_sum_kernelPKdjjPd,"",@"SHT_CUDA_INFO"
	.sectionflags	@""
	.align	4


	//----- nvinfo : EIATTR_CUDA_API_VERSION
	.align		4
        /*0000*/ 	.byte	0x04, 0x37
        /*0002*/ 	.short	(.L_163 - .L_162)
.L_162:
        /*0004*/ 	.word	0x00000082


	//----- nvinfo : EIATTR_KPARAM_INFO
	.align		4
.L_163:
        /*0008*/ 	.byte	0x04, 0x17
        /*000a*/ 	.short	(.L_165 - .L_164)
.L_164:
        /*000c*/ 	.word	0x00000000
        /*0010*/ 	.short	0x0003
        /*0012*/ 	.short	0x0010
        /*0014*/ 	.byte	0x00, 0xf5, 0x21, 0x00


	//----- nvinfo : EIATTR_KPARAM_INFO
	.align		4
.L_165:
        /*0018*/ 	.byte	0x04, 0x17
        /*001a*/ 	.short	(.L_167 - .L_166)
.L_166:
        /*001c*/ 	.word	0x00000000
        /*0020*/ 	.short	0x0002
        /*0022*/ 	.short	0x000c
        /*0024*/ 	.byte	0x00, 0xf0, 0x11, 0x00


	//----- nvinfo : EIATTR_KPARAM_INFO
	.align		4
.L_167:
        /*0028*/ 	.byte	0x04, 0x17
        /*002a*/ 	.short	(.L_169 - .L_168)
.L_168:
        /*002c*/ 	.word	0x00000000
        /*0030*/ 	.short	0x0001
        /*0032*/ 	.short	0x0008
        /*0034*/ 	.byte	0x00, 0xf0, 0x11, 0x00


	//----- nvinfo : EIATTR_KPARAM_INFO
	.align		4
.L_169:
        /*0038*/ 	.byte	0x04, 0x17
        /*003a*/ 	.short	(.L_171 - .L_170)
.L_170:
        /*003c*/ 	.word	0x00000000
        /*0040*/ 	.short	0x0000
        /*0042*/ 	.short	0x0000
        /*0044*/ 	.byte	0x00, 0xf5, 0x21, 0x00


	//----- nvinfo : EIATTR_SPARSE_MMA_MASK
	.align		4
.L_171:
        /*0048*/ 	.byte	0x03, 0x50
        /*004a*/ 	.short	0x0000


	//----- nvinfo : EIATTR_MAXREG_COUNT
	.align		4
        /*004c*/ 	.byte	0x03, 0x1b
        /*004e*/ 	.short	0x00ff


	//----- nvinfo : EIATTR_MERCURY_ISA_VERSION
	.align		4
        /*0050*/ 	.byte	0x03, 0x5f
        /*0052*/ 	.short	0x0101


	//----- nvinfo : EIATTR_VRC_CTA_INIT_COUNT
	.align		4
        /*0054*/ 	.byte	0x02, 0x4a
	.zero		1
	.zero		1


	//----- nvinfo : EIATTR_EXIT_INSTR_OFFSETS
	.align		4
        /*0058*/ 	.byte	0x04, 0x1c
        /*005a*/ 	.short	(.L_173 - .L_172)


	//   ....[0]....
.L_172:
        /*005c*/ 	.word	0x00000080


	//   ....[1]....
        /*0060*/ 	.word	0x00000b70


	//----- nvinfo : EIATTR_CBANK_PARAM_SIZE
	.align		4
.L_173:
        /*0064*/ 	.byte	0x03, 0x19
        /*0066*/ 	.short	0x0018


	//----- nvinfo : EIATTR_PARAM_CBANK
	.align		4
        /*0068*/ 	.byte	0x04, 0x0a
        /*006a*/ 	.short	(.L_175 - .L_174)
	.align		4
.L_174:
        /*006c*/ 	.word	index@(.nv.constant0._Z14col_sum_kernelPKdjjPd)
        /*0070*/ 	.short	0x0380
        /*0072*/ 	.short	0x0018


	//----- nvinfo : EIATTR_SW_WAR
	.align		4
.L_175:
        /*0074*/ 	.byte	0x04, 0x36
        /*0076*/ 	.short	(.L_177 - .L_176)
.L_176:
        /*0078*/ 	.word	0x00000008
.L_177:


//--------------------- .nv.info._Z11imag_kernelPK7double2jjPd --------------------------
	.section	.nv.info._Z11imag_kernelPK7double2jjPd,"",@"SHT_CUDA_INFO"
	.sectionflags	@""
	.align	4


	//----- nvinfo : EIATTR_CUDA_API_VERSION
	.align		4
        /*0000*/ 	.byte	0x04, 0x37
        /*0002*/ 	.short	(.L_179 - .L_178)
.L_178:
        /*0004*/ 	.word	0x00000082


	//----- nvinfo : EIATTR_KPARAM_INFO
	.align		4
.L_179:
        /*0008*/ 	.byte	0x04, 0x17
        /*000a*/ 	.short	(.L_181 - .L_180)
.L_180:
        /*000c*/ 	.word	0x00000000
        /*0010*/ 	.short	0x0003
        /*0012*/ 	.short	0x0010
        /*0014*/ 	.byte	0x00, 0xf5, 0x21, 0x00


	//----- nvinfo : EIATTR_KPARAM_INFO
	.align		4
.L_181:
        /*0018*/ 	.byte	0x04, 0x17
        /*001a*/ 	.short	(.L_183 - .L_182)
.L_182:
        /*001c*/ 	.word	0x00000000
        /*0020*/ 	.short	0x0002
        /*0022*/ 	.short	0x000c
        /*0024*/ 	.byte	0x00, 0xf0, 0x11, 0x00


	//----- nvinfo : EIATTR_KPARAM_INFO
	.align		4
.L_183:
        /*0028*/ 	.byte	0x04, 0x17
        /*002a*/ 	.short	(.L_185 - .L_184)
.L_184:
        /*002c*/ 	.word	0x00000000
        /*0030*/ 	.short	0x0001
        /*0032*/ 	.short	0x0008
        /*0034*/ 	.byte	0x00, 0xf0, 0x11, 0x00


	//----- nvinfo : EIATTR_KPARAM_INFO
	.align		4
.L_185:
        /*0038*/ 	.byte	0x04, 0x17
        /*003a*/ 	.short	(.L_187 - .L_186)
.L_186:
        /*003c*/ 	.word	0x00000000
        /*0040*/ 	.short	0x0000
        /*0042*/ 	.short	0x0000
        /*0044*/ 	.byte	0x00, 0xf5, 0x21, 0x00


	//----- nvinfo : EIATTR_SPARSE_MMA_MASK
	.align		4
.L_187:
        /*0048*/ 	.byte	0x03, 0x50
        /*004a*/ 	.short	0x0000


	//----- nvinfo : EIATTR_MAXREG_COUNT
	.align		4
        /*004c*/ 	.byte	0x03, 0x1b
        /*004e*/ 	.short	0x00ff


	//----- nvinfo : EIATTR_MERCURY_ISA_VERSION
	.align		4
        /*0050*/ 	.byte	0x03, 0x5f
        /*0052*/ 	.short	0x0101


	//----- nvinfo : EIATTR_VRC_CTA_INIT_COUNT
	.align		4
        /*0054*/ 	.byte	0x02, 0x4a
	.zero		1
	.zero		1


	//----- nvinfo : EIATTR_EXIT_INSTR_OFFSETS
	.align		4
        /*0058*/ 	.byte	0x04, 0x1c
        /*005a*/ 	.short	(.L_189 - .L_188)


	//   ....[0]....
.L_188:
        /*005c*/ 	.word	0x000000c0


	//   ....[1]....
        /*0060*/ 	.word	0x00000150


	//----- nvinfo : EIATTR_CBANK_PARAM_SIZE
	.align		4
.L_189:
        /*0064*/ 	.byte	0x03, 0x19
        /*0066*/ 	.short	0x0018


	//----- nvinfo : EIATTR_PARAM_CBANK
	.align		4
        /*0068*/ 	.byte	0x04, 0x0a
        /*006a*/ 	.short	(.L_191 - .L_190)
	.align		4
.L_190:
        /*006c*/ 	.word	index@(.nv.constant0._Z11imag_kernelPK7double2jjPd)
        /*0070*/ 	.short	0x0380
        /*0072*/ 	.short	0x0018


	//----- nvinfo : EIATTR_SW_WAR
	.align		4
.L_191:
        /*0074*/ 	.byte	0x04, 0x36
        /*0076*/ 	.short	(.L_193 - .L_192)
.L_192:
        /*0078*/ 	.word	0x00000008
.L_193:


//--------------------- .nv.info._Z11real_kernelPK7double2jjPd --------------------------
	.section	.nv.info._Z11real_kernelPK7double2jjPd,"",@"SHT_CUDA_INFO"
	.sectionflags	@""
	.align	4


	//----- nvinfo : EIATTR_CUDA_API_VERSION
	.align		4
        /*0000*/ 	.byte	0x04, 0x37
        /*0002*/ 	.short	(.L_195 - .L_194)
.L_194:
        /*0004*/ 	.word	0x00000082


	//----- nvinfo : EIATTR_KPARAM_INFO
	.align		4
.L_195:
        /*0008*/ 	.byte	0x04, 0x17
        /*000a*/ 	.short	(.L_197 - .L_196)
.L_196:
        /*000c*/ 	.word	0x00000000
        /*0010*/ 	.short	0x0003
        /*0012*/ 	.short	0x0010
        /*0014*/ 	.byte	0x00, 0xf5, 0x21, 0x00


	//----- nvinfo : EIATTR_KPARAM_INFO
	.align		4
.L_197:
        /*0018*/ 	.byte	0x04, 0x17
        /*001a*/ 	.short	(.L_199 - .L_198)
.L_198:
        /*001c*/ 	.word	0x00000000
        /*0020*/ 	.short	0x0002
        /*0022*/ 	.short	0x000c
        /*0024*/ 	.byte	0x00, 0xf0, 0x11, 0x00


	//----- nvinfo : EIATTR_KPARAM_INFO
	.align		4
.L_199:
        /*0028*/ 	.byte	0x04, 0x17
        /*002a*/ 	.short	(.L_201 - .L_200)
.L_200:
        /*002c*/ 	.word	0x00000000
        /*0030*/ 	.short	0x0001
        /*0032*/ 	.short	0x0008
        /*0034*/ 	.byte	0x00, 0xf0, 0x11, 0x00


	//----- nvinfo : EIATTR_KPARAM_INFO
	.align		4
.L_201:
        /*0038*/ 	.byte	0x04, 0x17
        /*003a*/ 	.short	(.L_203 - .L_202)
.L_202:
        /*003c*/ 	.word	0x00000000
        /*0040*/ 	.short	0x0000
        /*0042*/ 	.short	0x0000
        /*0044*/ 	.byte	0x00, 0xf5, 0x21, 0x00


	//----- nvinfo : EIATTR_SPARSE_MMA_MASK
	.align		4
.L_203:
        /*0048*/ 	.byte	0x03, 0x50
        /*004a*/ 	.short	0x0000


	//----- nvinfo : EIATTR_MAXREG_COUNT
	.align		4
        /*004c*/ 	.byte	0x03, 0x1b
        /*004e*/ 	.short	0x00ff


	//----- nvinfo : EIATTR_MERCURY_ISA_VERSION
	.align		4
        /*0050*/ 	.byte	0x03, 0x5f
        /*0052*/ 	.short	0x0101


	//----- nvinfo : EIATTR_VRC_CTA_INIT_COUNT
	.align		4
        /*0054*/ 	.byte	0x02, 0x4a
	.zero		1
	.zero		1


	//----- nvinfo : EIATTR_EXIT_INSTR_OFFSETS
	.align		4
        /*0058*/ 	.byte	0x04, 0x1c
        /*005a*/ 	.short	(.L_205 - .L_204)


	//   ....[0]....
.L_204:
        /*005c*/ 	.word	0x000000c0


	//   ....[1]....
        /*0060*/ 	.word	0x00000150


	//----- nvinfo : EIATTR_CBANK_PARAM_SIZE
	.align		4
.L_205:
        /*0064*/ 	.byte	0x03, 0x19
        /*0066*/ 	.short	0x0018


	//----- nvinfo : EIATTR_PARAM_CBANK
	.align		4
        /*0068*/ 	.byte	0x04, 0x0a
        /*006a*/ 	.short	(.L_207 - .L_206)
	.align		4
.L_206:
        /*006c*/ 	.word	index@(.nv.constant0._Z11real_kernelPK7double2jjPd)
        /*0070*/ 	.short	0x0380
        /*0072*/ 	.short	0x0018


	//----- nvinfo : EIATTR_SW_WAR
	.align		4
.L_207:
        /*0074*/ 	.byte	0x04, 0x36
        /*0076*/ 	.short	(.L_209 - .L_208)
.L_208:
        /*0078*/ 	.word	0x00000008
.L_209:


//--------------------- .nv.info._Z10exp_kernelPK7double2jjPS_ --------------------------
	.section	.nv.info._Z10exp_kernelPK7double2jjPS_,"",@"SHT_CUDA_INFO"
	.sectionflags	@""
	.align	4


	//----- nvinfo : EIATTR_CUDA_API_VERSION
	.align		4
        /*0000*/ 	.byte	0x04, 0x37
        /*0002*/ 	.short	(.L_211 - .L_210)
.L_210:
        /*0004*/ 	.word	0x00000082


	//----- nvinfo : EIATTR_KPARAM_INFO
	.align		4
.L_211:
        /*0008*/ 	.byte	0x04, 0x17
        /*000a*/ 	.short	(.L_213 - .L_212)
.L_212:
        /*000c*/ 	.word	0x00000000
        /*0010*/ 	.short	0x0003
        /*0012*/ 	.short	0x0010
        /*0014*/ 	.byte	0x00, 0xf5, 0x21, 0x00


	//----- nvinfo : EIATTR_KPARAM_INFO
	.align		4
.L_213:
        /*0018*/ 	.byte	0x04, 0x17
        /*001a*/ 	.short	(.L_215 - .L_214)
.L_214:
        /*001c*/ 	.word	0x00000000
        /*0020*/ 	.short	0x0002
        /*0022*/ 	.short	0x000c
        /*0024*/ 	.byte	0x00, 0xf0, 0x11, 0x00


	//----- nvinfo : EIATTR_KPARAM_INFO
	.align		4
.L_215:
        /*0028*/ 	.byte	0x04, 0x17
        /*002a*/ 	.short	(.L_217 - .L_216)
.L_216:
        /*002c*/ 	.word	0x00000000
        /*0030*/ 	.short	0x0001
        /*0032*/ 	.short	0x0008
        /*0034*/ 	.byte	0x00, 0xf0, 0x11, 0x00


	//----- nvinfo : EIATTR_KPARAM_INFO
	.align		4
.L_217:
        /*0038*/ 	.byte	0x04, 0x17
        /*003a*/ 	.short	(.L_219 - .L_218)
.L_218:
        /*003c*/ 	.word	0x00000000
        /*0040*/ 	.short	0x0000
        /*0042*/ 	.short	0x0000
        /*0044*/ 	.byte	0x00, 0xf5, 0x21, 0x00


	//----- nvinfo : EIATTR_SPARSE_MMA_MASK
	.align		4
.L_219:
        /*0048*/ 	.byte	0x03, 0x50
        /*004a*/ 	.short	0x0000


	//----- nvinfo : EIATTR_MAXREG_COUNT
	.align		4
        /*004c*/ 	.byte	0x03, 0x1b
        /*004e*/ 	.short	0x00ff


	//----- nvinfo : EIATTR_MERCURY_ISA_VERSION
	.align		4
        /*0050*/ 	.byte	0x03, 0x5f
        /*0052*/ 	.short	0x0101


	//----- nvinfo : EIATTR_VRC_CTA_INIT_COUNT
	.align		4
        /*0054*/ 	.byte	0x02, 0x4a
	.zero		1
	.zero		1


	//----- nvinfo : EIATTR_EXIT_INSTR_OFFSETS
	.align		4
        /*0058*/ 	.byte	0x04, 0x1c
        /*005a*/ 	.short	(.L_221 - .L_220)


	//   ....[0]....
.L_220:
        /*005c*/ 	.word	0x000000d0


	//   ....[1]....
        /*0060*/ 	.word	0x00000ca0


	//----- nvinfo : EIATTR_CRS_STACK_SIZE
	.align		4
.L_221:
        /*0064*/ 	.byte	0x04, 0x1e
        /*0066*/ 	.short	(.L_223 - .L_222)
.L_222:
        /*0068*/ 	.word	0x00000000


	//----- nvinfo : EIATTR_CBANK_PARAM_SIZE
	.align		4
.L_223:
        /*006c*/ 	.byte	0x03, 0x19
        /*006e*/ 	.short	0x0018


	//----- nvinfo : EIATTR_PARAM_CBANK
	.align		4
        /*0070*/ 	.byte	0x04, 0x0a
        /*0072*/ 	.short	(.L_225 - .L_224)
	.align		4
.L_224:
        /*0074*/ 	.word	index@(.nv.constant0._Z10exp_kernelPK7double2jjPS_)
        /*0078*/ 	.short	0x0380
        /*007a*/ 	.short	0x0018


	//----- nvinfo : EIATTR_SW_WAR
	.align		4
.L_225:
        /*007c*/ 	.byte	0x04, 0x36
        /*007e*/ 	.short	(.L_227 - .L_226)
.L_226:
        /*0080*/ 	.word	0x00000008
.L_227:


//--------------------- .nv.info._Z24calc_singular_inv_kernelPdjjdP7double2 --------------------------
	.section	.nv.info._Z24calc_singular_inv_kernelPdjjdP7double2,"",@"SHT_CUDA_INFO"
	.sectionflags	@""
	.align	4


	//----- nvinfo : EIATTR_CUDA_API_VERSION
	.align		4
        /*0000*/ 	.byte	0x04, 0x37
        /*0002*/ 	.short	(.L_229 - .L_228)
.L_228:
        /*0004*/ 	.word	0x00000082


	//----- nvinfo : EIATTR_KPARAM_INFO
	.align		4
.L_229:
        /*0008*/ 	.byte	0x04, 0x17
        /*000a*/ 	.short	(.L_231 - .L_230)
.L_230:
        /*000c*/ 	.word	0x00000000
        /*0010*/ 	.short	0x0004
        /*0012*/ 	.short	0x0018
        /*0014*/ 	.byte	0x00, 0xf5, 0x21, 0x00


	//----- nvinfo : EIATTR_KPARAM_INFO
	.align		4
.L_231:
        /*0018*/ 	.byte	0x04, 0x17
        /*001a*/ 	.short	(.L_233 - .L_232)
.L_232:
        /*001c*/ 	.word	0x00000000
        /*0020*/ 	.short	0x0003
        /*0022*/ 	.short	0x0010
        /*0024*/ 	.byte	0x00, 0xf0, 0x21, 0x00


	//----- nvinfo : EIATTR_KPARAM_INFO
	.align		4
.L_233:
        /*0028*/ 	.byte	0x04, 0x17
        /*002a*/ 	.short	(.L_235 - .L_234)
.L_234:
        /*002c*/ 	.word	0x00000000
        /*0030*/ 	.short	0x0002
        /*0032*/ 	.short	0x000c
        /*0034*/ 	.byte	0x00, 0xf0, 0x11, 0x00


	//----- nvinfo : EIATTR_KPARAM_INFO
	.align		4
.L_235:
        /*0038*/ 	.byte	0x04, 0x17
        /*003a*/ 	.short	(.L_237 - .L_236)
.L_236:
        /*003c*/ 	.word	0x00000000
        /*0040*/ 	.short	0x0001
        /*0042*/ 	.short	0x0008
        /*0044*/ 	.byte	0x00, 0xf0, 0x11, 0x00


	//----- nvinfo : EIATTR_KPARAM_INFO
	.align		4
.L_237:
        /*0048*/ 	.byte	0x04, 0x17
        /*004a*/ 	.short	(.L_239 - .L_238)
.L_238:
        /*004c*/ 	.word	0x00000000
        /*0050*/ 	.short	0x0000
        /*0052*/ 	.short	0x0000
        /*0054*/ 	.byte	0x00, 0xf5, 0x21, 0x00


	//----- nvinfo : EIATTR_SPARSE_MMA_MASK
	.align		4
.L_239:
        /*0058*/ 	.byte	0x03, 0x50
        /*005a*/ 	.short	0x0000


	//----- nvinfo : EIATTR_MAXREG_COUNT
	.align		4
        /*005c*/ 	.byte	0x03, 0x1b
        /*005e*/ 	.short	0x00ff


	//----- nvinfo : EIATTR_MERCURY_ISA_VERSION
	.align		4
        /*0060*/ 	.byte	0x03, 0x5f
        /*0062*/ 	.short	0x0101


	//----- nvinfo : EIATTR_VRC_CTA_INIT_COUNT
	.align		4
        /*0064*/ 	.byte	0x02, 0x4a
	.zero		1
	.zero		1


	//----- nvinfo : EIATTR_EXIT_INSTR_OFFSETS
	.align		4
        /*0068*/ 	.byte	0x04, 0x1c
        /*006a*/ 	.short	(.L_241 - .L_240)


	//   ....[0]....
.L_240:
        /*006c*/ 	.word	0x000000c0


	//   ....[1]....
        /*0070*/ 	.word	0x000002d0


	//   ....[2]....
        /*0074*/ 	.word	0x00000320


	//----- nvinfo : EIATTR_CRS_STACK_SIZE
	.align		4
.L_241:
        /*0078*/ 	.byte	0x04, 0x1e
        /*007a*/ 	.short	(.L_243 - .L_242)
.L_242:
        /*007c*/ 	.word	0x00000000


	//----- nvinfo : EIATTR_CBANK_PARAM_SIZE
	.align		4
.L_243:
        /*0080*/ 	.byte	0x03, 0x19
        /*0082*/ 	.short	0x0020


	//----- nvinfo : EIATTR_PARAM_CBANK
	.align		4
        /*0084*/ 	.byte	0x04, 0x0a
        /*0086*/ 	.short	(.L_245 - .L_244)
	.align		4
.L_244:
        /*0088*/ 	.word	index@(.nv.constant0._Z24calc_singular_inv_kernelPdjjdP7double2)
        /*008c*/ 	.short	0x0380
        /*008e*/ 	.short	0x0020


	//----- nvinfo : EIATTR_SW_WAR
	.align		4
.L_245:
        /*0090*/ 	.byte	0x04, 0x36
        /*0092*/ 	.short	(.L_247 - .L_246)
.L_246:
        /*0094*/ 	.word	0x00000008
.L_247:


//--------------------- .nv.info._Z11conj_kernelPK7double2jjPS_ --------------------------
	.section	.nv.info._Z11conj_kernelPK7double2jjPS_,"",@"SHT_CUDA_INFO"
	.sectionflags	@""
	.align	4


	//----- nvinfo : EIATTR_CUDA_API_VERSION
	.align		4
        /*0000*/ 	.byte	0x04, 0x37
        /*0002*/ 	.short	(.L_249 - .L_248)
.L_248:
        /*0004*/ 	.word	0x00000082


	//----- nvinfo : EIATTR_KPARAM_INFO
	.align		4
.L_249:
        /*0008*/ 	.byte	0x04, 0x17
        /*000a*/ 	.short	(.L_251 - .L_250)
.L_250:
        /*000c*/ 	.word	0x00000000
        /*0010*/ 	.short	0x0003
        /*0012*/ 	.short	0x0010
        /*0014*/ 	.byte	0x00, 0xf5, 0x21, 0x00


	//----- nvinfo : EIATTR_KPARAM_INFO
	.align		4
.L_251:
        /*0018*/ 	.byte	0x04, 0x17
        /*001a*/ 	.short	(.L_253 - .L_252)
.L_252:
        /*001c*/ 	.word	0x00000000
        /*0020*/ 	.short	0x0002
        /*0022*/ 	.short	0x000c
        /*0024*/ 	.byte	0x00, 0xf0, 0x11, 0x00


	//----- nvinfo : EIATTR_KPARAM_INFO
	.align		4
.L_253:
        /*0028*/ 	.byte	0x04, 0x17
        /*002a*/ 	.short	(.L_255 - .L_254)
.L_254:
        /*002c*/ 	.word	0x00000000
        /*0030*/ 	.short	0x0001
        /*0032*/ 	.short	0x0008
        /*0034*/ 	.byte	0x00, 0xf0, 0x11, 0x00


	//----- nvinfo : EIATTR_KPARAM_INFO
	.align		4
.L_255:
        /*0038*/ 	.byte	0x04, 0x17
        /*003a*/ 	.short	(.L_257 - .L_256)
.L_256:
        /*003c*/ 	.word	0x00000000
        /*0040*/ 	.short	0x0000
        /*0042*/ 	.short	0x0000
        /*0044*/ 	.byte	0x00, 0xf5, 0x21, 0x00


	//----- nvinfo : EIATTR_SPARSE_MMA_MASK
	.align		4
.L_257:
        /*0048*/ 	.byte	0x03, 0x50
        /*004a*/ 	.short	0x0000


	//----- nvinfo : EIATTR_MAXREG_COUNT
	.align		4
        /*004c*/ 	.byte	0x03, 0x1b
        /*004e*/ 	.short	0x00ff


	//----- nvinfo : EIATTR_MERCURY_ISA_VERSION
	.align		4
        /*0050*/ 	.byte	0x03, 0x5f
        /*0052*/ 	.short	0x0101


	//----- nvinfo : EIATTR_VRC_CTA_INIT_COUNT
	.align		4
        /*0054*/ 	.byte	0x02, 0x4a
	.zero		1
	.zero		1


	//----- nvinfo : EIATTR_EXIT_INSTR_OFFSETS
	.align		4
        /*0058*/ 	.byte	0x04, 0x1c
        /*005a*/ 	.short	(.L_259 - .L_258)


	//   ....[0]....
.L_258:
        /*005c*/ 	.word	0x000000c0


	//   ....[1]....
        /*0060*/ 	.word	0x00000180


	//----- nvinfo : EIATTR_CBANK_PARAM_SIZE
	.align		4
.L_259:
        /*0064*/ 	.byte	0x03, 0x19
        /*0066*/ 	.short	0x0018


	//----- nvinfo : EIATTR_PARAM_CBANK
	.align		4
        /*0068*/ 	.byte	0x04, 0x0a
        /*006a*/ 	.short	(.L_261 - .L_260)
	.align		4
.L_260:
        /*006c*/ 	.word	index@(.nv.constant0._Z11conj_kernelPK7double2jjPS_)
        /*0070*/ 	.short	0x0380
        /*0072*/ 	.short	0x0018


	//----- nvinfo : EIATTR_SW_WAR
	.align		4
.L_261:
        /*0074*/ 	.byte	0x04, 0x36
        /*0076*/ 	.short	(.L_263 - .L_262)
.L_262:
        /*0078*/ 	.word	0x00000008
.L_263:


//--------------------- .nv.info._Z10pow_kernelPKddjjPd --------------------------
	.section	.nv.info._Z10pow_kernelPKddjjPd,"",@"SHT_CUDA_INFO"
	.sectionflags	@""
	.align	4


	//----- nvinfo : EIATTR_CUDA_API_VERSION
	.align		4
        /*0000*/ 	.byte	0x04, 0x37
        /*0002*/ 	.short	(.L_265 - .L_264)
.L_264:
        /*0004*/ 	.word	0x00000082


	//----- nvinfo : EIATTR_KPARAM_INFO
	.align		4
.L_265:
        /*0008*/ 	.byte	0x04, 0x17
        /*000a*/ 	.short	(.L_267 - .L_266)
.L_266:
        /*000c*/ 	.word	0x00000000
        /*0010*/ 	.short	0x0004
        /*0012*/ 	.short	0x0018
        /*0014*/ 	.byte	0x00, 0xf5, 0x21, 0x00


	//----- nvinfo : EIATTR_KPARAM_INFO
	.align		4
.L_267:
        /*0018*/ 	.byte	0x04, 0x17
        /*001a*/ 	.short	(.L_269 - .L_268)
.L_268:
        /*001c*/ 	.word	0x00000000
        /*0020*/ 	.short	0x0003
        /*0022*/ 	.short	0x0014
        /*0024*/ 	.byte	0x00, 0xf0, 0x11, 0x00


	//----- nvinfo : EIATTR_KPARAM_INFO
	.align		4
.L_269:
        /*0028*/ 	.byte	0x04, 0x17
        /*002a*/ 	.short	(.L_271 - .L_270)
.L_270:
        /*002c*/ 	.word	0x00000000
        /*0030*/ 	.short	0x0002
        /*0032*/ 	.short	0x0010
        /*0034*/ 	.byte	0x00, 0xf0, 0x11, 0x00


	//----- nvinfo : EIATTR_KPARAM_INFO
	.align		4
.L_271:
        /*0038*/ 	.byte	0x04, 0x17
        /*003a*/ 	.short	(.L_273 - .L_272)
.L_272:
        /*003c*/ 	.word	0x00000000
        /*0040*/ 	.short	0x0001
        /*0042*/ 	.short	0x0008
        /*0044*/ 	.byte	0x00, 0xf0, 0x21, 0x00


	//----- nvinfo : EIATTR_KPARAM_INFO
	.align		4
.L_273:
        /*0048*/ 	.byte	0x04, 0x17
        /*004a*/ 	.short	(.L_275 - .L_274)
.L_274:
        /*004c*/ 	.word	0x00000000
        /*0050*/ 	.short	0x0000
        /*0052*/ 	.short	0x0000
        /*0054*/ 	.byte	0x00, 0xf5, 0x21, 0x00


	//----- nvinfo : EIATTR_SPARSE_MMA_MASK
	.align		4
.L_275:
        /*0058*/ 	.byte	0x03, 0x50
        /*005a*/ 	.short	0x0000


	//----- nvinfo : EIATTR_MAXREG_COUNT
	.align		4
        /*005c*/ 	.byte	0x03, 0x1b
        /*005e*/ 	.short	0x00ff


	//----- nvinfo : EIATTR_MERCURY_ISA_VERSION
	.align		4
        /*0060*/ 	.byte	0x03, 0x5f
        /*0062*/ 	.short	0x0101


	//----- nvinfo : EIATTR_VRC_CTA_INIT_COUNT
	.align		4
        /*0064*/ 	.byte	0x02, 0x4a
	.zero		1
	.zero		1


	//----- nvinfo : EIATTR_EXIT_INSTR_OFFSETS
	.align		4
        /*0068*/ 	.byte	0x04, 0x1c
        /*006a*/ 	.short	(.L_277 - .L_276)


	//   ....[0]....
.L_276:
        /*006c*/ 	.word	0x000000c0


	//   ....[1]....
        /*0070*/ 	.word	0x00000620


	//----- nvinfo : EIATTR_CRS_STACK_SIZE
	.align		4
.L_277:
        /*0074*/ 	.byte	0x04, 0x1e
        /*0076*/ 	.short	(.L_279 - .L_278)
.L_278:
        /*0078*/ 	.word	0x00000000


	//----- nvinfo : EIATTR_CBANK_PARAM_SIZE
	.align		4
.L_279:
        /*007c*/ 	.byte	0x03, 0x19
        /*007e*/ 	.short	0x0020


	//----- nvinfo : EIATTR_PARAM_CBANK
	.align		4
        /*0080*/ 	.byte	0x04, 0x0a
        /*0082*/ 	.short	(.L_281 - .L_280)
	.align		4
.L_280:
        /*0084*/ 	.word	index@(.nv.constant0._Z10pow_kernelPKddjjPd)
        /*0088*/ 	.short	0x0380
        /*008a*/ 	.short	0x0020


	//----- nvinfo : EIATTR_SW_WAR
	.align		4
.L_281:
        /*008c*/ 	.byte	0x04, 0x36
        /*008e*/ 	.short	(.L_283 - .L_282)
.L_282:
        /*0090*/ 	.word	0x00000008
.L_283:


//--------------------- .nv.info._Z20make_complex2_kernelPKdS0_jjP7double2 --------------------------
	.section	.nv.info._Z20make_complex2_kernelPKdS0_jjP7double2,"",@"SHT_CUDA_INFO"
	.sectionflags	@""
	.align	4


	//----- nvinfo : EIATTR_CUDA_API_VERSION
	.align		4
        /*0000*/ 	.byte	0x04, 0x37
        /*0002*/ 	.short	(.L_285 - .L_284)
.L_284:
        /*0004*/ 	.word	0x00000082


	//----- nvinfo : EIATTR_KPARAM_INFO
	.align		4
.L_285:
        /*0008*/ 	.byte	0x04, 0x17
        /*000a*/ 	.short	(.L_287 - .L_286)
.L_286:
        /*000c*/ 	.word	0x00000000
        /*0010*/ 	.short	0x0004
        /*0012*/ 	.short	0x0018
        /*0014*/ 	.byte	0x00, 0xf5, 0x21, 0x00


	//----- nvinfo : EIATTR_KPARAM_INFO
	.align		4
.L_287:
        /*0018*/ 	.byte	0x04, 0x17
        /*001a*/ 	.short	(.L_289 - .L_288)
.L_288:
        /*001c*/ 	.word	0x00000000
        /*0020*/ 	.short	0x0003
        /*0022*/ 	.short	0x0014
        /*0024*/ 	.byte	0x00, 0xf0, 0x11, 0x00


	//----- nvinfo : EIATTR_KPARAM_INFO
	.align		4
.L_289:
        /*0028*/ 	.byte	0x04, 0x17
        /*002a*/ 	.short	(.L_291 - .L_290)
.L_290:
        /*002c*/ 	.word	0x00000000
        /*0030*/ 	.short	0x0002
        /*0032*/ 	.short	0x0010
        /*0034*/ 	.byte	0x00, 0xf0, 0x11, 0x00


	//----- nvinfo : EIATTR_KPARAM_INFO
	.align		4
.L_291:
        /*0038*/ 	.byte	0x04, 0x17
        /*003a*/ 	.short	(.L_293 - .L_292)
.L_292:
        /*003c*/ 	.word	0x00000000
        /*0040*/ 	.short	0x0001
        /*0042*/ 	.short	0x0008
        /*0044*/ 	.byte	0x00, 0xf5, 0x21, 0x00


	//----- nvinfo : EIATTR_KPARAM_INFO
	.align		4
.L_293:
        /*0048*/ 	.byte	0x04, 0x17
        /*004a*/ 	.short	(.L_295 - .L_294)
.L_294:
        /*004c*/ 	.word	0x00000000
        /*0050*/ 	.short	0x0000
        /*0052*/ 	.short	0x0000
        /*0054*/ 	.byte	0x00, 0xf5, 0x21, 0x00


	//----- nvinfo : EIATTR_SPARSE_MMA_MASK
	.align		4
.L_295:
        /*0058*/ 	.byte	0x03, 0x50
        /*005a*/ 	.short	0x0000


	//----- nvinfo : EIATTR_MAXREG_COUNT
	.align		4
        /*005c*/ 	.byte	0x03, 0x1b
        /*005e*/ 	.short	0x00ff


	//----- nvinfo : EIATTR_MERCURY_ISA_VERSION
	.align		4
        /*0060*/ 	.byte	0x03, 0x5f
        /*0062*/ 	.short	0x0101


	//----- nvinfo : EIATTR_VRC_CTA_INIT_COUNT
	.align		4
        /*0064*/ 	.byte	0x02, 0x4a
	.zero		1
	.zero		1


	//----- nvinfo : EIATTR_EXIT_INSTR_OFFSETS
	.align		4
        /*0068*/ 	.byte	0x04, 0x1c
        /*006a*/ 	.short	(.L_297 - .L_296)


	//   ....[0]....
.L_296:
        /*006c*/ 	.word	0x000000c0


	//   ....[1]....
        /*0070*/ 	.word	0x00000180


	//----- nvinfo : EIATTR_CBANK_PARAM_SIZE
	.align		4
.L_297:
        /*0074*/ 	.byte	0x03, 0x19
        /*0076*/ 	.short	0x0020


	//----- nvinfo : EIATTR_PARAM_CBANK
	.align		4
        /*0078*/ 	.byte	0x04, 0x0a
        /*007a*/ 	.short	(.L_299 - .L_298)
	.align		4
.L_298:
        /*007c*/ 	.word	index@(.nv.constant0._Z20make_complex2_kernelPKdS0_jjP7double2)
        /*0080*/ 	.short	0x0380
        /*0082*/ 	.short	0x0020


	//----- nvinfo : EIATTR_SW_WAR
	.align		4
.L_299:
        /*0084*/ 	.byte	0x04, 0x36
        /*0086*/ 	.short	(.L_301 - .L_300)
.L_300:
        /*0088*/ 	.word	0x00000008
.L_301:


//--------------------- .nv.info._Z19make_complex_kernelPKdjjP7double2 --------------------------
	.section	.nv.info._Z19make_complex_kernelPKdjjP7double2,"",@"SHT_CUDA_INFO"
	.sectionflags	@""
	.align	4


	//----- nvinfo : EIATTR_CUDA_API_VERSION
	.align		4
        /*0000*/ 	.byte	0x04, 0x37
        /*0002*/ 	.short	(.L_303 - .L_302)
.L_302:
        /*0004*/ 	.word	0x00000082


	//----- nvinfo : EIATTR_KPARAM_INFO
	.align		4
.L_303:
        /*0008*/ 	.byte	0x04, 0x17
        /*000a*/ 	.short	(.L_305 - .L_304)
.L_304:
        /*000c*/ 	.word	0x00000000
        /*0010*/ 	.short	0x0003
        /*0012*/ 	.short	0x0010
        /*0014*/ 	.byte	0x00, 0xf5, 0x21, 0x00


	//----- nvinfo : EIATTR_KPARAM_INFO
	.align		4
.L_305:
        /*0018*/ 	.byte	0x04, 0x17
        /*001a*/ 	.short	(.L_307 - .L_306)
.L_306:
        /*001c*/ 	.word	0x00000000
        /*0020*/ 	.short	0x0002
        /*0022*/ 	.short	0x000c
        /*0024*/ 	.byte	0x00, 0xf0, 0x11, 0x00


	//----- nvinfo : EIATTR_KPARAM_INFO
	.align		4
.L_307:
        /*0028*/ 	.byte	0x04, 0x17
        /*002a*/ 	.short	(.L_309 - .L_308)
.L_308:
        /*002c*/ 	.word	0x00000000
        /*0030*/ 	.short	0x0001
        /*0032*/ 	.short	0x0008
        /*0034*/ 	.byte	0x00, 0xf0, 0x11, 0x00


	//----- nvinfo : EIATTR_KPARAM_INFO
	.align		4
.L_309:
        /*0038*/ 	.byte	0x04, 0x17
        /*003a*/ 	.short	(.L_311 - .L_310)
.L_310:
        /*003c*/ 	.word	0x00000000
        /*0040*/ 	.short	0x0000
        /*0042*/ 	.short	0x0000
        /*0044*/ 	.byte	0x00, 0xf5, 0x21, 0x00


	//----- nvinfo : EIATTR_SPARSE_MMA_MASK
	.align		4
.L_311:
        /*0048*/ 	.byte	0x03, 0x50
        /*004a*/ 	.short	0x0000


	//----- nvinfo : EIATTR_MAXREG_COUNT
	.align		4
        /*004c*/ 	.byte	0x03, 0x1b
        /*004e*/ 	.short	0x00ff


	//----- nvinfo : EIATTR_MERCURY_ISA_VERSION
	.align		4
        /*0050*/ 	.byte	0x03, 0x5f
        /*0052*/ 	.short	0x0101


	//----- nvinfo : EIATTR_VRC_CTA_INIT_COUNT
	.align		4
        /*0054*/ 	.byte	0x02, 0x4a
	.zero		1
	.zero		1


	//----- nvinfo : EIATTR_EXIT_INSTR_OFFSETS
	.align		4
        /*0058*/ 	.byte	0x04, 0x1c
        /*005a*/ 	.short	(.L_313 - .L_312)


	//   ....[0]....
.L_312:
        /*005c*/ 	.word	0x000000c0


	//   ....[1]....
        /*0060*/ 	.word	0x00000160


	//----- nvinfo : EIATTR_CBANK_PARAM_SIZE
	.align		4
.L_313:
        /*0064*/ 	.byte	0x03, 0x19
        /*0066*/ 	.short	0x0018


	//----- nvinfo : EIATTR_PARAM_CBANK
	.align		4
        /*0068*/ 	.byte	0x04, 0x0a
        /*006a*/ 	.short	(.L_315 - .L_314)
	.align		4
.L_314:
        /*006c*/ 	.word	index@(.nv.constant0._Z19make_complex_kernelPKdjjP7double2)
        /*0070*/ 	.short	0x0380
        /*0072*/ 	.short	0x0018


	//----- nvinfo : EIATTR_SW_WAR
	.align		4
.L_315:
        /*0074*/ 	.byte	0x04, 0x36
        /*0076*/ 	.short	(.L_317 - .L_316)
.L_316:
        /*0078*/ 	.word	0x00000008
.L_317:


//--------------------- .nv.info._Z11sqrt_kernelPKdjjPd --------------------------
	.section	.nv.info._Z11sqrt_kernelPKdjjPd,"",@"SHT_CUDA_INFO"
	.sectionflags	@""
	.align	4


	//----- nvinfo : EIATTR_CUDA_API_VERSION
	.align		4
        /*0000*/ 	.byte	0x04, 0x37
        /*0002*/ 	.short	(.L_319 - .L_318)
.L_318:
        /*0004*/ 	.word	0x00000082


	//----- nvinfo : EIATTR_KPARAM_INFO
	.align		4
.L_319:
        /*0008*/ 	.byte	0x04, 0x17
        /*000a*/ 	.short	(.L_321 - .L_320)
.L_320:
        /*000c*/ 	.word	0x00000000
        /*0010*/ 	.short	0x0003
        /*0012*/ 	.short	0x0010
        /*0014*/ 	.byte	0x00, 0xf5, 0x21, 0x00


	//----- nvinfo : EIATTR_KPARAM_INFO
	.align		4
.L_321:
        /*0018*/ 	.byte	0x04, 0x17
        /*001a*/ 	.short	(.L_323 - .L_322)
.L_322:
        /*001c*/ 	.word	0x00000000
        /*0020*/ 	.short	0x0002
        /*0022*/ 	.short	0x000c
        /*0024*/ 	.byte	0x00, 0xf0, 0x11, 0x00


	//----- nvinfo : EIATTR_KPARAM_INFO
	.align		4
.L_323:
        /*0028*/ 	.byte	0x04, 0x17
        /*002a*/ 	.short	(.L_325 - .L_324)
.L_324:
        /*002c*/ 	.word	0x00000000
        /*0030*/ 	.short	0x0001
        /*0032*/ 	.short	0x0008
        /*0034*/ 	.byte	0x00, 0xf0, 0x11, 0x00


	//----- nvinfo : EIATTR_KPARAM_INFO
	.align		4
.L_325:
        /*0038*/ 	.byte	0x04, 0x17
        /*003a*/ 	.short	(.L_327 - .L_326)
.L_326:
        /*003c*/ 	.word	0x00000000
        /*0040*/ 	.short	0x0000
        /*0042*/ 	.short	0x0000
        /*0044*/ 	.byte	0x00, 0xf5, 0x21, 0x00


	//----- nvinfo : EIATTR_SPARSE_MMA_MASK
	.align		4
.L_327:
        /*0048*/ 	.byte	0x03, 0x50
        /*004a*/ 	.short	0x0000


	//----- nvinfo : EIATTR_MAXREG_COUNT
	.align		4
        /*004c*/ 	.byte	0x03, 0x1b
        /*004e*/ 	.short	0x00ff


	//----- nvinfo : EIATTR_MERCURY_ISA_VERSION
	.align		4
        /*0050*/ 	.byte	0x03, 0x5f
        /*0052*/ 	.short	0x0101


	//----- nvinfo : EIATTR_VRC_CTA_INIT_COUNT
	.align		4
        /*0054*/ 	.byte	0x02, 0x4a
	.zero		1
	.zero		1


	//----- nvinfo : EIATTR_EXIT_INSTR_OFFSETS
	.align		4
        /*0058*/ 	.byte	0x04, 0x1c
        /*005a*/ 	.short	(.L_329 - .L_328)


	//   ....[0]....
.L_328:
        /*005c*/ 	.word	0x000000c0


	//   ....[1]....
        /*0060*/ 	.word	0x000002b0


	//----- nvinfo : EIATTR_CRS_STACK_SIZE
	.align		4
.L_329:
        /*0064*/ 	.byte	0x04, 0x1e
        /*0066*/ 	.short	(.L_331 - .L_330)
.L_330:
        /*0068*/ 	.word	0x00000000


	//----- nvinfo : EIATTR_CBANK_PARAM_SIZE
	.align		4
.L_331:
        /*006c*/ 	.byte	0x03, 0x19
        /*006e*/ 	.short	0x0018


	//----- nvinfo : EIATTR_PARAM_CBANK
	.align		4
        /*0070*/ 	.byte	0x04, 0x0a
        /*0072*/ 	.short	(.L_333 - .L_332)
	.align		4
.L_332:
        /*0074*/ 	.word	index@(.nv.constant0._Z11sqrt_kernelPKdjjPd)
        /*0078*/ 	.short	0x0380
        /*007a*/ 	.short	0x0018


	//----- nvinfo : EIATTR_SW_WAR
	.align		4
.L_333:
        /*007c*/ 	.byte	0x04, 0x36
        /*007e*/ 	.short	(.L_335 - .L_334)
.L_334:
        /*0080*/ 	.word	0x00000008
.L_335:


//--------------------- .nv.info._Z10abs_kernelPK7double2jjPd --------------------------
	.section	.nv.info._Z10abs_kernelPK7double2jjPd,"",@"SHT_CUDA_INFO"
	.sectionflags	@""
	.align	4


	//----- nvinfo : EIATTR_CUDA_API_VERSION
	.align		4
        /*0000*/ 	.byte	0x04, 0x37
        /*0002*/ 	.short	(.L_337 - .L_336)
.L_336:
        /*0004*/ 	.word	0x00000082


	//----- nvinfo : EIATTR_KPARAM_INFO
	.align		4
.L_337:
        /*0008*/ 	.byte	0x04, 0x17
        /*000a*/ 	.short	(.L_339 - .L_338)
.L_338:
        /*000c*/ 	.word	0x00000000
        /*0010*/ 	.short	0x0003
        /*0012*/ 	.short	0x0010
        /*0014*/ 	.byte	0x00, 0xf5, 0x21, 0x00


	//----- nvinfo : EIATTR_KPARAM_INFO
	.align		4
.L_339:
        /*0018*/ 	.byte	0x04, 0x17
        /*001a*/ 	.short	(.L_341 - .L_340)
.L_340:
        /*001c*/ 	.word	0x00000000
        /*0020*/ 	.short	0x0002
        /*0022*/ 	.short	0x000c
        /*0024*/ 	.byte	0x00, 0xf0, 0x11, 0x00


	//----- nvinfo : EIATTR_KPARAM_INFO
	.align		4
.L_341:
        /*0028*/ 	.byte	0x04, 0x17
        /*002a*/ 	.short	(.L_343 - .L_342)
.L_342:
        /*002c*/ 	.word	0x00000000
        /*0030*/ 	.short	0x0001
        /*0032*/ 	.short	0x0008
        /*0034*/ 	.byte	0x00, 0xf0, 0x11, 0x00


	//----- nvinfo : EIATTR_KPARAM_INFO
	.align		4
.L_343:
        /*0038*/ 	.byte	0x04, 0x17
        /*003a*/ 	.short	(.L_345 - .L_344)
.L_344:
        /*003c*/ 	.word	0x00000000
        /*0040*/ 	.short	0x0000
        /*0042*/ 	.short	0x0000
        /*0044*/ 	.byte	0x00, 0xf5, 0x21, 0x00


	//----- nvinfo : EIATTR_SPARSE_MMA_MASK
	.align		4
.L_345:
        /*0048*/ 	.byte	0x03, 0x50
        /*004a*/ 	.short	0x0000


	//----- nvinfo : EIATTR_MAXREG_COUNT
	.align		4
        /*004c*/ 	.byte	0x03, 0x1b
        /*004e*/ 	.short	0x00ff


	//----- nvinfo : EIATTR_MERCURY_ISA_VERSION
	.align		4
        /*0050*/ 	.byte	0x03, 0x5f
        /*0052*/ 	.short	0x0101


	//----- nvinfo : EIATTR_VRC_CTA_INIT_COUNT
	.align		4
        /*0054*/ 	.byte	0x02, 0x4a
	.zero		1
	.zero		1


	//----- nvinfo : EIATTR_EXIT_INSTR_OFFSETS
	.align		4
        /*0058*/ 	.byte	0x04, 0x1c
        /*005a*/ 	.short	(.L_347 - .L_346)


	//   ....[0]....
.L_346:
        /*005c*/ 	.word	0x000000c0


	//   ....[1]....
        /*0060*/ 	.word	0x000002d0


	//----- nvinfo : EIATTR_CRS_STACK_SIZE
	.align		4
.L_347:
        /*0064*/ 	.byte	0x04, 0x1e
        /*0066*/ 	.short	(.L_349 - .L_348)
.L_348:
        /*0068*/ 	.word	0x00000000


	//----- nvinfo : EIATTR_CBANK_PARAM_SIZE
	.align		4
.L_349:
        /*006c*/ 	.byte	0x03, 0x19
        /*006e*/ 	.short	0x0018


	//----- nvinfo : EIATTR_PARAM_CBANK
	.align		4
        /*0070*/ 	.byte	0x04, 0x0a
        /*0072*/ 	.short	(.L_351 - .L_350)
	.align		4
.L_350:
        /*0074*/ 	.word	index@(.nv.constant0._Z10abs_kernelPK7double2jjPd)
        /*0078*/ 	.short	0x0380
        /*007a*/ 	.short	0x0018


	//----- nvinfo : EIATTR_SW_WAR
	.align		4
.L_351:
        /*007c*/ 	.byte	0x04, 0x36
        /*007e*/ 	.short	(.L_353 - .L_352)
.L_352:
        /*0080*/ 	.word	0x00000008
.L_353:


//--------------------- .nv.info._Z23hadamard_product_kernelPK7double2S1_jjPS_ --------------------------
	.section	.nv.info._Z23hadamard_product_kernelPK7double2S1_jjPS_,"",@"SHT_CUDA_INFO"
	.sectionflags	@""
	.align	4


	//----- nvinfo : EIATTR_CUDA_API_VERSION
	.align		4
        /*0000*/ 	.byte	0x04, 0x37
        /*0002*/ 	.short	(.L_355 - .L_354)
.L_354:
        /*0004*/ 	.word	0x00000082


	//----- nvinfo : EIATTR_KPARAM_INFO
	.align		4
.L_355:
        /*0008*/ 	.byte	0x04, 0x17
        /*000a*/ 	.short	(.L_357 - .L_356)
.L_356:
        /*000c*/ 	.word	0x00000000
        /*0010*/ 	.short	0x0004
        /*0012*/ 	.short	0x0018
        /*0014*/ 	.byte	0x00, 0xf5, 0x21, 0x00


	//----- nvinfo : EIATTR_KPARAM_INFO
	.align		4
.L_357:
        /*0018*/ 	.byte	0x04, 0x17
        /*001a*/ 	.short	(.L_359 - .L_358)
.L_358:
        /*001c*/ 	.word	0x00000000
        /*0020*/ 	.short	0x0003
        /*0022*/ 	.short	0x0014
        /*0024*/ 	.byte	0x00, 0xf0, 0x11, 0x00


	//----- nvinfo : EIATTR_KPARAM_INFO
	.align		4
.L_359:
        /*0028*/ 	.byte	0x04, 0x17
        /*002a*/ 	.short	(.L_361 - .L_360)
.L_360:
        /*002c*/ 	.word	0x00000000
        /*0030*/ 	.short	0x0002
        /*0032*/ 	.short	0x0010
        /*0034*/ 	.byte	0x00, 0xf0, 0x11, 0x00


	//----- nvinfo : EIATTR_KPARAM_INFO
	.align		4
.L_361:
        /*0038*/ 	.byte	0x04, 0x17
        /*003a*/ 	.short	(.L_363 - .L_362)
.L_362:
        /*003c*/ 	.word	0x00000000
        /*0040*/ 	.short	0x0001
        /*0042*/ 	.short	0x0008
        /*0044*/ 	.byte	0x00, 0xf5, 0x21, 0x00


	//----- nvinfo : EIATTR_KPARAM_INFO
	.align		4
.L_363:
        /*0048*/ 	.byte	0x04, 0x17
        /*004a*/ 	.short	(.L_365 - .L_364)
.L_364:
        /*004c*/ 	.word	0x00000000
        /*0050*/ 	.short	0x0000
        /*0052*/ 	.short	0x0000
        /*0054*/ 	.byte	0x00, 0xf5, 0x21, 0x00


	//----- nvinfo : EIATTR_SPARSE_MMA_MASK
	.align		4
.L_365:
        /*0058*/ 	.byte	0x03, 0x50
        /*005a*/ 	.short	0x0000


	//----- nvinfo : EIATTR_MAXREG_COUNT
	.align		4
        /*005c*/ 	.byte	0x03, 0x1b
        /*005e*/ 	.short	0x00ff


	//----- nvinfo : EIATTR_MERCURY_ISA_VERSION
	.align		4
        /*0060*/ 	.byte	0x03, 0x5f
        /*0062*/ 	.short	0x0101


	//----- nvinfo : EIATTR_VRC_CTA_INIT_COUNT
	.align		4
        /*0064*/ 	.byte	0x02, 0x4a
	.zero		1
	.zero		1


	//----- nvinfo : EIATTR_EXIT_INSTR_OFFSETS
	.align		4
        /*0068*/ 	.byte	0x04, 0x1c
        /*006a*/ 	.short	(.L_367 - .L_366)


	//   ....[0]....
.L_366:
        /*006c*/ 	.word	0x000000c0


	//   ....[1]....
        /*0070*/ 	.word	0x000001c0


	//----- nvinfo : EIATTR_CBANK_PARAM_SIZE
	.align		4
.L_367:
        /*0074*/ 	.byte	0x03, 0x19
        /*0076*/ 	.short	0x0020


	//----- nvinfo : EIATTR_PARAM_CBANK
	.align		4
        /*0078*/ 	.byte	0x04, 0x0a
        /*007a*/ 	.short	(.L_369 - .L_368)
	.align		4
.L_368:
        /*007c*/ 	.word	index@(.nv.constant0._Z23hadamard_product_kernelPK7double2S1_jjPS_)
        /*0080*/ 	.short	0x0380
        /*0082*/ 	.short	0x0020


	//----- nvinfo : EIATTR_SW_WAR
	.align		4
.L_369:
        /*0084*/ 	.byte	0x04, 0x36
        /*0086*/ 	.short	(.L_371 - .L_370)
.L_370:
        /*0088*/ 	.word	0x00000008
.L_371:


//--------------------- .nv.info._Z17reciprocal_kernelPK7double2jjPS_ --------------------------
	.section	.nv.info._Z17reciprocal_kernelPK7double2jjPS_,"",@"SHT_CUDA_INFO"
	.sectionflags	@""
	.align	4


	//----- nvinfo : EIATTR_CUDA_API_VERSION
	.align		4
        /*0000*/ 	.byte	0x04, 0x37
        /*0002*/ 	.short	(.L_373 - .L_372)
.L_372:
        /*0004*/ 	.word	0x00000082


	//----- nvinfo : EIATTR_KPARAM_INFO
	.align		4
.L_373:
        /*0008*/ 	.byte	0x04, 0x17
        /*000a*/ 	.short	(.L_375 - .L_374)
.L_374:
        /*000c*/ 	.word	0x00000000
        /*0010*/ 	.short	0x0003
        /*0012*/ 	.short	0x0010
        /*0014*/ 	.byte	0x00, 0xf5, 0x21, 0x00


	//----- nvinfo : EIATTR_KPARAM_INFO
	.align		4
.L_375:
        /*0018*/ 	.byte	0x04, 0x17
        /*001a*/ 	.short	(.L_377 - .L_376)
.L_376:
        /*001c*/ 	.word	0x00000000
        /*0020*/ 	.short	0x0002
        /*0022*/ 	.short	0x000c
        /*0024*/ 	.byte	0x00, 0xf0, 0x11, 0x00


	//----- nvinfo : EIATTR_KPARAM_INFO
	.align		4
.L_377:
        /*0028*/ 	.byte	0x04, 0x17
        /*002a*/ 	.short	(.L_379 - .L_378)
.L_378:
        /*002c*/ 	.word	0x00000000
        /*0030*/ 	.short	0x0001
        /*0032*/ 	.short	0x0008
        /*0034*/ 	.byte	0x00, 0xf0, 0x11, 0x00


	//----- nvinfo : EIATTR_KPARAM_INFO
	.align		4
.L_379:
        /*0038*/ 	.byte	0x04, 0x17
        /*003a*/ 	.short	(.L_381 - .L_380)
.L_380:
        /*003c*/ 	.word	0x00000000
        /*0040*/ 	.short	0x0000
        /*0042*/ 	.short	0x0000
        /*0044*/ 	.byte	0x00, 0xf5, 0x21, 0x00


	//----- nvinfo : EIATTR_SPARSE_MMA_MASK
	.align		4
.L_381:
        /*0048*/ 	.byte	0x03, 0x50
        /*004a*/ 	.short	0x0000


	//----- nvinfo : EIATTR_MAXREG_COUNT
	.align		4
        /*004c*/ 	.byte	0x03, 0x1b
        /*004e*/ 	.short	0x00ff


	//----- nvinfo : EIATTR_MERCURY_ISA_VERSION
	.align		4
        /*0050*/ 	.byte	0x03, 0x5f
        /*0052*/ 	.short	0x0101


	//----- nvinfo : EIATTR_VRC_CTA_INIT_COUNT
	.align		4
        /*0054*/ 	.byte	0x02, 0x4a
	.zero		1
	.zero		1


	//----- nvinfo : EIATTR_EXIT_INSTR_OFFSETS
	.align		4
        /*0058*/ 	.byte	0x04, 0x1c
        /*005a*/ 	.short	(.L_383 - .L_382)


	//   ....[0]....
.L_382:
        /*005c*/ 	.word	0x000000c0


	//   ....[1]....
        /*0060*/ 	.word	0x00000460


	//----- nvinfo : EIATTR_CRS_STACK_SIZE
	.align		4
.L_383:
        /*0064*/ 	.byte	0x04, 0x1e
        /*0066*/ 	.short	(.L_385 - .L_384)
.L_384:
        /*0068*/ 	.word	0x00000000


	//----- nvinfo : EIATTR_CBANK_PARAM_SIZE
	.align		4
.L_385:
        /*006c*/ 	.byte	0x03, 0x19
        /*006e*/ 	.short	0x0018


	//----- nvinfo : EIATTR_PARAM_CBANK
	.align		4
        /*0070*/ 	.byte	0x04, 0x0a
        /*0072*/ 	.short	(.L_387 - .L_386)
	.align		4
.L_386:
        /*0074*/ 	.word	index@(.nv.constant0._Z17reciprocal_kernelPK7double2jjPS_)
        /*0078*/ 	.short	0x0380
        /*007a*/ 	.short	0x0018


	//----- nvinfo : EIATTR_SW_WAR
	.align		4
.L_387:
        /*007c*/ 	.byte	0x04, 0x36
        /*007e*/ 	.short	(.L_389 - .L_388)
.L_388:
        /*0080*/ 	.word	0x00000008
.L_389:


//--------------------- .nv.info._Z19set_diagonal_kernelPKdjPd --------------------------
	.section	.nv.info._Z19set_diagonal_kernelPKdjPd,"",@"SHT_CUDA_INFO"
	.sectionflags	@""
	.align	4


	//----- nvinfo : EIATTR_CUDA_API_VERSION
	.align		4
        /*0000*/ 	.byte	0x04, 0x37
        /*0002*/ 	.short	(.L_391 - .L_390)
.L_390:
        /*0004*/ 	.word	0x00000082


	//----- nvinfo : EIATTR_KPARAM_INFO
	.align		4
.L_391:
        /*0008*/ 	.byte	0x04, 0x17
        /*000a*/ 	.short	(.L_393 - .L_392)
.L_392:
        /*000c*/ 	.word	0x00000000
        /*0010*/ 	.short	0x0002
        /*0012*/ 	.short	0x0010
        /*0014*/ 	.byte	0x00, 0xf5, 0x21, 0x00


	//----- nvinfo : EIATTR_KPARAM_INFO
	.align		4
.L_393:
        /*0018*/ 	.byte	0x04, 0x17
        /*001a*/ 	.short	(.L_395 - .L_394)
.L_394:
        /*001c*/ 	.word	0x00000000
        /*0020*/ 	.short	0x0001
        /*0022*/ 	.short	0x0008
        /*0024*/ 	.byte	0x00, 0xf0, 0x11, 0x00


	//----- nvinfo : EIATTR_KPARAM_INFO
	.align		4
.L_395:
        /*0028*/ 	.byte	0x04, 0x17
        /*002a*/ 	.short	(.L_397 - .L_396)
.L_396:
        /*002c*/ 	.word	0x00000000
        /*0030*/ 	.short	0x0000
        /*0032*/ 	.short	0x0000
        /*0034*/ 	.byte	0x00, 0xf5, 0x21, 0x00


	//----- nvinfo : EIATTR_SPARSE_MMA_MASK
	.align		4
.L_397:
        /*0038*/ 	.byte	0x03, 0x50
        /*003a*/ 	.short	0x0000


	//----- nvinfo : EIATTR_MAXREG_COUNT
	.align		4
        /*003c*/ 	.byte	0x03, 0x1b
        /*003e*/ 	.short	0x00ff


	//----- nvinfo : EIATTR_MERCURY_ISA_VERSION
	.align		4
        /*0040*/ 	.byte	0x03, 0x5f
        /*0042*/ 	.short	0x0101


	//----- nvinfo : EIATTR_VRC_CTA_INIT_COUNT
	.align		4
        /*0044*/ 	.byte	0x02, 0x4a
	.zero		1
	.zero		1


	//----- nvinfo : EIATTR_EXIT_INSTR_OFFSETS
	.align		4
        /*0048*/ 	.byte	0x04, 0x1c
        /*004a*/ 	.short	(.L_399 - .L_398)


	//   ....[0]....
.L_398:
        /*004c*/ 	.word	0x00000070


	//   ....[1]....
        /*0050*/ 	.word	0x00000100


	//----- nvinfo : EIATTR_CBANK_PARAM_SIZE
	.align		4
.L_399:
        /*0054*/ 	.byte	0x03, 0x19
        /*0056*/ 	.short	0x0018


	//----- nvinfo : EIATTR_PARAM_CBANK
	.align		4
        /*0058*/ 	.byte	0x04, 0x0a
        /*005a*/ 	.short	(.L_401 - .L_400)
	.align		4
.L_400:
        /*005c*/ 	.word	index@(.nv.constant0._Z19set_diagonal_kernelPKdjPd)
        /*0060*/ 	.short	0x0380
        /*0062*/ 	.short	0x0018


	//----- nvinfo : EIATTR_SW_WAR
	.align		4
.L_401:
        /*0064*/ 	.byte	0x04, 0x36
        /*0066*/ 	.short	(.L_403 - .L_402)
.L_402:
        /*0068*/ 	.word	0x00000008
.L_403:


//--------------------- .nv.info._Z21set_diagonal_kernel_cPK7double2jPS_ --------------------------
	.section	.nv.info._Z21set_diagonal_kernel_cPK7double2jPS_,"",@"SHT_CUDA_INFO"
	.sectionflags	@""
	.align	4


	//----- nvinfo : EIATTR_CUDA_API_VERSION
	.align		4
        /*0000*/ 	.byte	0x04, 0x37
        /*0002*/ 	.short	(.L_405 - .L_404)
.L_404:
        /*0004*/ 	.word	0x00000082


	//----- nvinfo : EIATTR_KPARAM_INFO
	.align		4
.L_405:
        /*0008*/ 	.byte	0x04, 0x17
        /*000a*/ 	.short	(.L_407 - .L_406)
.L_406:
        /*000c*/ 	.word	0x00000000
        /*0010*/ 	.short	0x0002
        /*0012*/ 	.short	0x0010
        /*0014*/ 	.byte	0x00, 0xf5, 0x21, 0x00


	//----- nvinfo : EIATTR_KPARAM_INFO
	.align		4
.L_407:
        /*0018*/ 	.byte	0x04, 0x17
        /*001a*/ 	.short	(.L_409 - .L_408)
.L_408:
        /*001c*/ 	.word	0x00000000
        /*0020*/ 	.short	0x0001
        /*0022*/ 	.short	0x0008
        /*0024*/ 	.byte	0x00, 0xf0, 0x11, 0x00


	//----- nvinfo : EIATTR_KPARAM_INFO
	.align		4
.L_409:
        /*0028*/ 	.byte	0x04, 0x17
        /*002a*/ 	.short	(.L_411 - .L_410)
.L_410:
        /*002c*/ 	.word	0x00000000
        /*0030*/ 	.short	0x0000
        /*0032*/ 	.short	0x0000
        /*0034*/ 	.byte	0x00, 0xf5, 0x21, 0x00


	//----- nvinfo : EIATTR_SPARSE_MMA_MASK
	.align		4
.L_411:
        /*0038*/ 	.byte	0x03, 0x50
        /*003a*/ 	.short	0x0000


	//----- nvinfo : EIATTR_MAXREG_COUNT
	.align		4
        /*003c*/ 	.byte	0x03, 0x1b
        /*003e*/ 	.short	0x00ff


	//----- nvinfo : EIATTR_MERCURY_ISA_VERSION
	.align		4
        /*0040*/ 	.byte	0x03, 0x5f
        /*0042*/ 	.short	0x0101


	//----- nvinfo : EIATTR_VRC_CTA_INIT_COUNT
	.align		4
        /*0044*/ 	.byte	0x02, 0x4a
	.zero		1
	.zero		1


	//----- nvinfo : EIATTR_EXIT_INSTR_OFFSETS
	.align		4
        /*0048*/ 	.byte	0x04, 0x1c
        /*004a*/ 	.short	(.L_413 - .L_412)


	//   ....[0]....
.L_412:
        /*004c*/ 	.word	0x00000070


	//   ....[1]....
        /*0050*/ 	.word	0x00000100


	//----- nvinfo : EIATTR_CBANK_PARAM_SIZE
	.align		4
.L_413:
        /*0054*/ 	.byte	0x03, 0x19
        /*0056*/ 	.short	0x0018


	//----- nvinfo : EIATTR_PARAM_CBANK
	.align		4
        /*0058*/ 	.byte	0x04, 0x0a
        /*005a*/ 	.short	(.L_415 - .L_414)
	.align		4
.L_414:
        /*005c*/ 	.word	index@(.nv.constant0._Z21set_diagonal_kernel_cPK7double2jPS_)
        /*0060*/ 	.short	0x0380
        /*0062*/ 	.short	0x0018


	//----- nvinfo : EIATTR_SW_WAR
	.align		4
.L_415:
        /*0064*/ 	.byte	0x04, 0x36
        /*0066*/ 	.short	(.L_417 - .L_416)
.L_416:
        /*0068*/ 	.word	0x00000008
.L_417:


//--------------------- .nv.info._Z19get_diagonal_kernelPKdjjPd --------------------------
	.section	.nv.info._Z19get_diagonal_kernelPKdjjPd,"",@"SHT_CUDA_INFO"
	.sectionflags	@""
	.align	4


	//----- nvinfo : EIATTR_CUDA_API_VERSION
	.align		4
        /*0000*/ 	.byte	0x04, 0x37
        /*0002*/ 	.short	(.L_419 - .L_418)
.L_418:
        /*0004*/ 	.word	0x00000082


	//----- nvinfo : EIATTR_KPARAM_INFO
	.align		4
.L_419:
        /*0008*/ 	.byte	0x04, 0x17
        /*000a*/ 	.short	(.L_421 - .L_420)
.L_420:
        /*000c*/ 	.word	0x00000000
        /*0010*/ 	.short	0x0003
        /*0012*/ 	.short	0x0010
        /*0014*/ 	.byte	0x00, 0xf5, 0x21, 0x00


	//----- nvinfo : EIATTR_KPARAM_INFO
	.align		4
.L_421:
        /*0018*/ 	.byte	0x04, 0x17
        /*001a*/ 	.short	(.L_423 - .L_422)
.L_422:
        /*001c*/ 	.word	0x00000000
        /*0020*/ 	.short	0x0002
        /*0022*/ 	.short	0x000c
        /*0024*/ 	.byte	0x00, 0xf0, 0x11, 0x00


	//----- nvinfo : EIATTR_KPARAM_INFO
	.align		4
.L_423:
        /*0028*/ 	.byte	0x04, 0x17
        /*002a*/ 	.short	(.L_425 - .L_424)
.L_424:
        /*002c*/ 	.word	0x00000000
        /*0030*/ 	.short	0x0001
        /*0032*/ 	.short	0x0008
        /*0034*/ 	.byte	0x00, 0xf0, 0x11, 0x00


	//----- nvinfo : EIATTR_KPARAM_INFO
	.align		4
.L_425:
        /*0038*/ 	.byte	0x04, 0x17
        /*003a*/ 	.short	(.L_427 - .L_426)
.L_426:
        /*003c*/ 	.word	0x00000000
        /*0040*/ 	.short	0x0000
        /*0042*/ 	.short	0x0000
        /*0044*/ 	.byte	0x00, 0xf5, 0x21, 0x00


	//----- nvinfo : EIATTR_SPARSE_MMA_MASK
	.align		4
.L_427:
        /*0048*/ 	.byte	0x03, 0x50
        /*004a*/ 	.short	0x0000


	//----- nvinfo : EIATTR_MAXREG_COUNT
	.align		4
        /*004c*/ 	.byte	0x03, 0x1b
        /*004e*/ 	.short	0x00ff


	//----- nvinfo : EIATTR_MERCURY_ISA_VERSION
	.align		4
        /*0050*/ 	.byte	0x03, 0x5f
        /*0052*/ 	.short	0x0101


	//----- nvinfo : EIATTR_VRC_CTA_INIT_COUNT
	.align		4
        /*0054*/ 	.byte	0x02, 0x4a
	.zero		1
	.zero		1


	//----- nvinfo : EIATTR_EXIT_INSTR_OFFSETS
	.align		4
        /*0058*/ 	.byte	0x04, 0x1c
        /*005a*/ 	.short	(.L_429 - .L_428)


	//   ....[0]....
.L_428:
        /*005c*/ 	.word	0x000000d0


	//   ....[1]....
        /*0060*/ 	.word	0x00000160


	//----- nvinfo : EIATTR_CBANK_PARAM_SIZE
	.align		4
.L_429:
        /*0064*/ 	.byte	0x03, 0x19
        /*0066*/ 	.short	0x0018


	//----- nvinfo : EIATTR_PARAM_CBANK
	.align		4
        /*0068*/ 	.byte	0x04, 0x0a
        /*006a*/ 	.short	(.L_431 - .L_430)
	.align		4
.L_430:
        /*006c*/ 	.word	index@(.nv.constant0._Z19get_diagonal_kernelPKdjjPd)
        /*0070*/ 	.short	0x0380
        /*0072*/ 	.short	0x0018


	//----- nvinfo : EIATTR_SW_WAR
	.align		4
.L_431:
        /*0074*/ 	.byte	0x04, 0x36
        /*0076*/ 	.short	(.L_433 - .L_432)
.L_432:
        /*0078*/ 	.word	0x00000008
.L_433:


//--------------------- .nv.info._Z19get_diagonal_kernelPK7double2jjPS_ --------------------------
	.section	.nv.info._Z19get_diagonal_kernelPK7double2jjPS_,"",@"SHT_CUDA_INFO"
	.sectionflags	@""
	.align	4


	//----- nvinfo : EIATTR_CUDA_API_VERSION
	.align		4
        /*0000*/ 	.byte	0x04, 0x37
        /*0002*/ 	.short	(.L_435 - .L_434)
.L_434:
        /*0004*/ 	.word	0x00000082


	//----- nvinfo : EIATTR_KPARAM_INFO
	.align		4
.L_435:
        /*0008*/ 	.byte	0x04, 0x17
        /*000a*/ 	.short	(.L_437 - .L_436)
.L_436:
        /*000c*/ 	.word	0x00000000
        /*0010*/ 	.short	0x0003
        /*0012*/ 	.short	0x0010
        /*0014*/ 	.byte	0x00, 0xf5, 0x21, 0x00


	//----- nvinfo : EIATTR_KPARAM_INFO
	.align		4
.L_437:
        /*0018*/ 	.byte	0x04, 0x17
        /*001a*/ 	.short	(.L_439 - .L_438)
.L_438:
        /*001c*/ 	.word	0x00000000
        /*0020*/ 	.short	0x0002
        /*0022*/ 	.short	0x000c
        /*0024*/ 	.byte	0x00, 0xf0, 0x11, 0x00


	//----- nvinfo : EIATTR_KPARAM_INFO
	.align		4
.L_439:
        /*0028*/ 	.byte	0x04, 0x17
        /*002a*/ 	.short	(.L_441 - .L_440)
.L_440:
        /*002c*/ 	.word	0x00000000
        /*0030*/ 	.short	0x0001
        /*0032*/ 	.short	0x0008
        /*0034*/ 	.byte	0x00, 0xf0, 0x11, 0x00


	//----- nvinfo : EIATTR_KPARAM_INFO
	.align		4
.L_441:
        /*0038*/ 	.byte	0x04, 0x17
        /*003a*/ 	.short	(.L_443 - .L_442)
.L_442:
        /*003c*/ 	.word	0x00000000
        /*0040*/ 	.short	0x0000
        /*0042*/ 	.short	0x0000
        /*0044*/ 	.byte	0x00, 0xf5, 0x21, 0x00


	//----- nvinfo : EIATTR_SPARSE_MMA_MASK
	.align		4
.L_443:
        /*0048*/ 	.byte	0x03, 0x50
        /*004a*/ 	.short	0x0000


	//----- nvinfo : EIATTR_MAXREG_COUNT
	.align		4
        /*004c*/ 	.byte	0x03, 0x1b
        /*004e*/ 	.short	0x00ff


	//----- nvinfo : EIATTR_MERCURY_ISA_VERSION
	.align		4
        /*0050*/ 	.byte	0x03, 0x5f
        /*0052*/ 	.short	0x0101


	//----- nvinfo : EIATTR_VRC_CTA_INIT_COUNT
	.align		4
        /*0054*/ 	.byte	0x02, 0x4a
	.zero		1
	.zero		1


	//----- nvinfo : EIATTR_EXIT_INSTR_OFFSETS
	.align		4
        /*0058*/ 	.byte	0x04, 0x1c
        /*005a*/ 	.short	(.L_445 - .L_444)


	//   ....[0]....
.L_444:
        /*005c*/ 	.word	0x000000d0


	//   ....[1]....
        /*0060*/ 	.word	0x00000160


	//----- nvinfo : EIATTR_CBANK_PARAM_SIZE
	.align		4
.L_445:
        /*0064*/ 	.byte	0x03, 0x19
        /*0066*/ 	.short	0x0018


	//----- nvinfo : EIATTR_PARAM_CBANK
	.align		4
        /*0068*/ 	.byte	0x04, 0x0a
        /*006a*/ 	.short	(.L_447 - .L_446)
	.align		4
.L_446:
        /*006c*/ 	.word	index@(.nv.constant0._Z19get_diagonal_kernelPK7double2jjPS_)
        /*0070*/ 	.short	0x0380
        /*0072*/ 	.short	0x0018


	//----- nvinfo : EIATTR_SW_WAR
	.align		4
.L_447:
        /*0074*/ 	.byte	0x04, 0x36
        /*0076*/ 	.short	(.L_449 - .L_448)
.L_448:
        /*0078*/ 	.word	0x00000008
.L_449:


//--------------------- .nv.info._Z16normalize_kernelPK7double2jjPS_ --------------------------
	.section	.nv.info._Z16normalize_kernelPK7double2jjPS_,"",@"SHT_CUDA_INFO"
	.sectionflags	@""
	.align	4


	//----- nvinfo : EIATTR_CUDA_API_VERSION
	.align		4
        /*0000*/ 	.byte	0x04, 0x37
        /*0002*/ 	.short	(.L_451 - .L_450)
.L_450:
        /*0004*/ 	.word	0x00000082


	//----- nvinfo : EIATTR_KPARAM_INFO
	.align		4
.L_451:
        /*0008*/ 	.byte	0x04, 0x17
        /*000a*/ 	.short	(.L_453 - .L_452)
.L_452:
        /*000c*/ 	.word	0x00000000
        /*0010*/ 	.short	0x0003
        /*0012*/ 	.short	0x0010
        /*0014*/ 	.byte	0x00, 0xf5, 0x21, 0x00


	//----- nvinfo : EIATTR_KPARAM_INFO
	.align		4
.L_453:
        /*0018*/ 	.byte	0x04, 0x17
        /*001a*/ 	.short	(.L_455 - .L_454)
.L_454:
        /*001c*/ 	.word	0x00000000
        /*0020*/ 	.short	0x0002
        /*0022*/ 	.short	0x000c
        /*0024*/ 	.byte	0x00, 0xf0, 0x11, 0x00


	//----- nvinfo : EIATTR_KPARAM_INFO
	.align		4
.L_455:
        /*0028*/ 	.byte	0x04, 0x17
        /*002a*/ 	.short	(.L_457 - .L_456)
.L_456:
        /*002c*/ 	.word	0x00000000
        /*0030*/ 	.short	0x0001
        /*0032*/ 	.short	0x0008
        /*0034*/ 	.byte	0x00, 0xf0, 0x11, 0x00


	//----- nvinfo : EIATTR_KPARAM_INFO
	.align		4
.L_457:
        /*0038*/ 	.byte	0x04, 0x17
        /*003a*/ 	.short	(.L_459 - .L_458)
.L_458:
        /*003c*/ 	.word	0x00000000
        /*0040*/ 	.short	0x0000
        /*0042*/ 	.short	0x0000
        /*0044*/ 	.byte	0x00, 0xf5, 0x21, 0x00


	//----- nvinfo : EIATTR_SPARSE_MMA_MASK
	.align		4
.L_459:
        /*0048*/ 	.byte	0x03, 0x50
        /*004a*/ 	.short	0x0000


	//----- nvinfo : EIATTR_MAXREG_COUNT
	.align		4
        /*004c*/ 	.byte	0x03, 0x1b
        /*004e*/ 	.short	0x00ff


	//----- nvinfo : EIATTR_MERCURY_ISA_VERSION
	.align		4
        /*0050*/ 	.byte	0x03, 0x5f
        /*0052*/ 	.short	0x0101


	//----- nvinfo : EIATTR_VRC_CTA_INIT_COUNT
	.align		4
        /*0054*/ 	.byte	0x02, 0x4a
	.zero		1
	.zero		1


	//----- nvinfo : EIATTR_EXIT_INSTR_OFFSETS
	.align		4
        /*0058*/ 	.byte	0x04, 0x1c
        /*005a*/ 	.short	(.L_461 - .L_460)


	//   ....[0]....
.L_460:
        /*005c*/ 	.word	0x000000c0


	//   ....[1]....
        /*0060*/ 	.word	0x000005b0


	//----- nvinfo : EIATTR_CRS_STACK_SIZE
	.align		4
.L_461:
        /*0064*/ 	.byte	0x04, 0x1e
        /*0066*/ 	.short	(.L_463 - .L_462)
.L_462:
        /*0068*/ 	.word	0x00000000


	//----- nvinfo : EIATTR_CBANK_PARAM_SIZE
	.align		4
.L_463:
        /*006c*/ 	.byte	0x03, 0x19
        /*006e*/ 	.short	0x0018


	//----- nvinfo : EIATTR_PARAM_CBANK
	.align		4
        /*0070*/ 	.byte	0x04, 0x0a
        /*0072*/ 	.short	(.L_465 - .L_464)
	.align		4
.L_464:
        /*0074*/ 	.word	index@(.nv.constant0._Z16normalize_kernelPK7double2jjPS_)
        /*0078*/ 	.short	0x0380
        /*007a*/ 	.short	0x0018


	//----- nvinfo : EIATTR_SW_WAR
	.align		4
.L_465:
        /*007c*/ 	.byte	0x04, 0x36
        /*007e*/ 	.short	(.L_467 - .L_466)
.L_466:
        /*0080*/ 	.word	0x00000008
.L_467:


//--------------------- .nv.callgraph             --------------------------
	.section	.nv.callgraph,"",@"SHT_CUDA_CALLGRAPH"
	.align	4
	.sectionentsize	8
	.align		4
        /*0000*/ 	.word	0x00000000
	.align		4
        /*0004*/ 	.word	0xffffffff
	.align		4
        /*0008*/ 	.word	0x00000000
	.align		4
        /*000c*/ 	.word	0xfffffffe
	.align		4
        /*0010*/ 	.word	0x00000000
	.align		4
        /*0014*/ 	.word	0xfffffffd
	.align		4
        /*0018*/ 	.word	0x00000000
	.align		4
        /*001c*/ 	.word	0xfffffffc


//--------------------- .nv.constant4             --------------------------
	.section	.nv.constant4,"a",@progbits
	.align	8
	.align		8
.nv.constant4:
        /*0000*/ 	.dword	__cudart_i2opi_d
	.align		8
        /*0008*/ 	.dword	__cudart_sin_cos_coeffs


//--------------------- .text._Z34generate_propagation_matrix_kernelPKdS0_S0_djjP7double2 --------------------------
	.section	.text._Z34generate_propagation_matrix_kernelPKdS0_S0_djjP7double2,"ax",@progbits
	.align	128
        .global         _Z34generate_propagation_matrix_kernelPKdS0_S0_djjP7double2
        .type           _Z34generate_propagation_matrix_kernelPKdS0_S0_djjP7double2,@function
        .size           _Z34generate_propagation_matrix_kernelPKdS0_S0_djjP7double2,(.L_x_121 - _Z34generate_propagation_matrix_kernelPKdS0_S0_djjP7double2)
        .other          _Z34generate_propagation_matrix_kernelPKdS0_S0_djjP7double2,@"STO_CUDA_ENTRY STV_DEFAULT"
_Z34generate_propagation_matrix_kernelPKdS0_S0_djjP7double2:
.text._Z34generate_propagation_matrix_kernelPKdS0_S0_djjP7double2:
[----:B------:R-:W0:Y:S01]  /*0000*/  LDC R1, c[0x0][0x37c] ;  /* 0x0000df00ff017b82 */ /* 0x000e220000000800 */
[----:B------:R-:W1:Y:S07]  /*0010*/  S2R R3, SR_TID.Y ;  /* 0x0000000000037919 */ /* 0x000e6e0000002200 */
[----:B------:R-:W2:Y:S01]  /*0020*/  LDC R5, c[0x0][0x360] ;  /* 0x0000d800ff057b82 */ /* 0x000ea20000000800 */
[----:B------:R-:W3:Y:S01]  /*0030*/  LDCU.64 UR6, c[0x0][0x3a0] ;  /* 0x00007400ff0677ac */ /* 0x000ee20008000a00 */
[----:B0-----:R-:W-:Y:S01]  /*0040*/  VIADD R1, R1, 0xffffffd8 ;  /* 0xffffffd801017836 */ /* 0x001fe20000000000 */
[----:B------:R-:W2:Y:S05]  /*0050*/  S2R R2, SR_TID.X ;  /* 0x0000000000027919 */ /* 0x000eaa0000002100 */
[----:B------:R-:W1:Y:S08]  /*0060*/  S2UR UR5, SR_CTAID.Y ;  /* 0x00000000000579c3 */ /* 0x000e700000002600 */
[----:B------:R-:W1:Y:S08]  /*0070*/  LDC R0, c[0x0][0x364] ;  /* 0x0000d900ff007b82 */ /* 0x000e700000000800 */
[----:B------:R-:W2:Y:S01]  /*0080*/  S2UR UR4, SR_CTAID.X ;  /* 0x00000000000479c3 */ /* 0x000ea20000002500 */
[----:B-1----:R-:W-:-:S05]  /*0090*/  IMAD R0, R0, UR5, R3 ;  /* 0x0000000500007c24 */ /* 0x002fca000f8e0203 */
[----:B---3--:R-:W-:Y:S01]  /*00a0*/  ISETP.GE.U32.AND P0, PT, R0, UR6, PT ;  /* 0x0000000600007c0c */ /* 0x008fe2000bf06070 */
[----:B--2---:R-:W-:-:S05]  /*00b0*/  IMAD R5, R5, UR4, R2 ;  /* 0x0000000405057c24 */ /* 0x004fca000f8e0202 */
[----:B------:R-:W-:-:S13]  /*00c0*/  ISETP.GE.U32.OR P0, PT, R5, UR7, P0 ;  /* 0x0000000705007c0c */ /* 0x000fda0008706470 */
[----:B------:R-:W-:Y:S05]  /*00d0*/  @P0 EXIT ;  /* 0x000000000000094d */ /* 0x000fea0003800000 */
[----:B------:R-:W0:Y:S01]  /*00e0*/  LDC.64 R2, c[0x0][0x380] ;  /* 0x0000e000ff027b82 */ /* 0x000e220000000a00 */
[----:B------:R-:W1:Y:S01]  /*00f0*/  LDCU.64 UR4, c[0x0][0x358] ;  /* 0x00006b00ff0477ac */ /* 0x000e620008000a00 */
[----:B------:R-:W-:Y:S02]  /*0100*/  IMAD R9, R5, 0x3, RZ ;  /* 0x0000000305097824 */ /* 0x000fe400078e02ff */
[----:B------:R-:W-:Y:S02]  /*0110*/  IMAD R7, R0, 0x3, RZ ;  /* 0x0000000300077824 */ /* 0x000fe400078e02ff */
[C---:B------:R-:W-:Y:S02]  /*0120*/  VIADD R15, R9.reuse, 0x1 ;  /* 0x00000001090f7836 */ /* 0x040fe40000000000 */
[----:B------:R-:W2:Y:S01]  /*0130*/  LDC.64 R10, c[0x0][0x388] ;  /* 0x0000e200ff0a7b82 */ /* 0x000ea20000000a00 */
[----:B------:R-:W-:Y:S02]  /*0140*/  VIADD R17, R9, 0x2 ;  /* 0x0000000209117836 */ /* 0x000fe40000000000 */
[----:B0-----:R-:W-:-:S04]  /*0150*/  IMAD.WIDE.U32 R14, R15, 0x8, R2 ;  /* 0x000000080f0e7825 */ /* 0x001fc800078e0002 */
[----:B------:R-:W-:Y:S02]  /*0160*/  IMAD.WIDE.U32 R12, R9, 0x8, R2 ;  /* 0x00000008090c7825 */ /* 0x000fe400078e0002 */
[----:B-1----:R-:W3:Y:S02]  /*0170*/  LDG.E.64 R14, desc[UR4][R14.64] ;  /* 0x000000040e0e7981 */ /* 0x002ee4000c1e1b00 */
[----:B--2---:R-:W-:Y:S02]  /*0180*/  IMAD.WIDE.U32 R10, R7, 0x8, R10 ;  /* 0x00000008070a7825 */ /* 0x004fe400078e000a */
[----:B------:R-:W2:Y:S04]  /*0190*/  LDG.E.64 R12, desc[UR4][R12.64] ;  /* 0x000000040c0c7981 */ /* 0x000ea8000c1e1b00 */
[----:B------:R-:W3:Y:S01]  /*01a0*/  LDG.E.64 R6, desc[UR4][R10.64+0x8] ;  /* 0x000008040a067981 */ /* 0x000ee2000c1e1b00 */
[----:B------:R-:W-:-:S03]  /*01b0*/  IMAD.WIDE.U32 R16, R17, 0x8, R2 ;  /* 0x0000000811107825 */ /* 0x000fc600078e0002 */
[----:B------:R-:W2:Y:S04]  /*01c0*/  LDG.E.64 R8, desc[UR4][R10.64] ;  /* 0x000000040a087981 */ /* 0x000ea8000c1e1b00 */
[----:B------:R0:W4:Y:S04]  /*01d0*/  LDG.E.64 R2, desc[UR4][R10.64+0x10] ;  /* 0x000010040a027981 */ /* 0x000128000c1e1b00 */
[----:B------:R-:W4:Y:S01]  /*01e0*/  LDG.E.64 R16, desc[UR4][R16.64] ;  /* 0x0000000410107981 */ /* 0x000f22000c1e1b00 */
[----:B0-----:R-:W-:Y:S02]  /*01f0*/  IMAD.MOV.U32 R10, RZ, RZ, 0x0 ;  /* 0x00000000ff0a7424 */ /* 0x001fe400078e00ff */
[----:B------:R-:W-:Y:S01]  /*0200*/  IMAD.MOV.U32 R11, RZ, RZ, 0x3fd80000 ;  /* 0x3fd80000ff0b7424 */ /* 0x000fe200078e00ff */
[----:B------:R-:W-:Y:S01]  /*0210*/  BSSY.RECONVERGENT B0, `(.L_x_0) ;  /* 0x0000017000007945 */ /* 0x000fe20003800200 */
[----:B---3--:R-:W-:-:S02]  /*0220*/  DADD R6, R6, -R14 ;  /* 0x0000000006067229 */ /* 0x008fc4000000080e */
[----:B--2---:R-:W-:-:S06]  /*0230*/  DADD R8, R8, -R12 ;  /* 0x0000000008087229 */ /* 0x004fcc000000080c */
[----:B------:R-:W-:Y:S02]  /*0240*/  DMUL R6, R6, R6 ;  /* 0x0000000606067228 */ /* 0x000fe40000000000 */
[----:B----4-:R-:W-:-:S06]  /*0250*/  DADD R2, R2, -R16 ;  /* 0x0000000002027229 */ /* 0x010fcc0000000810 */
[----:B------:R-:W-:-:S08]  /*0260*/  DFMA R6, R8, R8, R6 ;  /* 0x000000080806722b */ /* 0x000fd00000000006 */
[----:B------:R-:W-:-:S06]  /*0270*/  DFMA R6, R2, R2, R6 ;  /* 0x000000020206722b */ /* 0x000fcc0000000006 */
[----:B------:R-:W0:Y:S04]  /*0280*/  MUFU.RSQ64H R9, R7 ;  /* 0x0000000700097308 */ /* 0x000e280000001c00 */
[----:B------:R-:W-:-:S06]  /*0290*/  VIADD R8, R7, 0xfcb00000 ;  /* 0xfcb0000007087836 */ /* 0x000fcc0000000000 */
[----:B0-----:R-:W-:-:S08]  /*02a0*/  DMUL R2, R8, R8 ;  /* 0x0000000808027228 */ /* 0x001fd00000000000 */
[----:B------:R-:W-:-:S08]  /*02b0*/  DFMA R2, R6, -R2, 1 ;  /* 0x3ff000000602742b */ /* 0x000fd00000000802 */
[----:B------:R-:W-:Y:S02]  /*02c0*/  DFMA R10, R2, R10, 0.5 ;  /* 0x3fe00000020a742b */ /* 0x000fe4000000000a */
[----:B------:R-:W-:-:S08]  /*02d0*/  DMUL R2, R8, R2 ;  /* 0x0000000208027228 */ /* 0x000fd00000000000 */
[----:B------:R-:W-:Y:S01]  /*02e0*/  DFMA R10, R10, R2, R8 ;  /* 0x000000020a0a722b */ /* 0x000fe20000000008 */
[----:B------:R-:W-:-:S07]  /*02f0*/  ISETP.GE.U32.AND P0, PT, R8, 0x7ca00000, PT ;  /* 0x7ca000000800780c */ /* 0x000fce0003f06070 */
[----:B------:R-:W-:Y:S02]  /*0300*/  DMUL R12, R6, R10 ;  /* 0x0000000a060c7228 */ /* 0x000fe40000000000 */
[----:B------:R-:W-:Y:S02]  /*0310*/  VIADD R17, R11, 0xfff00000 ;  /* 0xfff000000b117836 */ /* 0x000fe40000000000 */
[----:B------:R-:W-:-:S04]  /*0320*/  IMAD.MOV.U32 R16, RZ, RZ, R10 ;  /* 0x000000ffff107224 */ /* 0x000fc800078e000a */
[----:B------:R-:W-:-:S08]  /*0330*/  DFMA R14, R12, -R12, R6 ;  /* 0x8000000c0c0e722b */ /* 0x000fd00000000006 */
[----:B------:R-:W-:Y:S01]  /*0340*/  DFMA R20, R14, R16, R12 ;  /* 0x000000100e14722b */ /* 0x000fe2000000000c */
[----:B------:R-:W-:Y:S10]  /*0350*/  @!P0 BRA `(.L_x_1) ;  /* 0x0000000000088947 */ /* 0x000ff40003800000 */
[----:B------:R-:W-:-:S07]  /*0360*/  MOV R2, 0x380 ;  /* 0x0000038000027802 */ /* 0x000fce0000000f00 */
[----:B------:R-:W-:Y:S05]  /*0370*/  CALL.REL.NOINC `($__internal_1_$__cuda_sm20_dsqrt_rn_f64_mediumpath_v1) ;  /* 0x0000001000e07944 */ /* 0x000fea0003c00000 */
.L_x_1:
[----:B------:R-:W-:Y:S05]  /*0380*/  BSYNC.RECONVERGENT B0 ;  /* 0x0000000000007941 */ /* 0x000fea0003800200 */
.L_x_0:
[----:B------:R-:W0:Y:S01]  /*0390*/  LDCU.64 UR6, c[0x0][0x398] ;  /* 0x00007300ff0677ac */ /* 0x000e220008000a00 */
[----:B------:R-:W-:Y:S01]  /*03a0*/  IMAD.MOV.U32 R6, RZ, RZ, 0x652b82fe ;  /* 0x652b82feff067424 */ /* 0x000fe200078e00ff */
[----:B------:R-:W1:Y:S01]  /*03b0*/  MUFU.RCP64H R13, R21 ;  /* 0x00000015000d7308 */ /* 0x000e620000001800 */
[----:B------:R-:W-:Y:S01]  /*03c0*/  IMAD.MOV.U32 R7, RZ, RZ, 0x3ff71547 ;  /* 0x3ff71547ff077424 */ /* 0x000fe200078e00ff */
[----:B------:R-:W-:Y:S01]  /*03d0*/  BSSY.RECONVERGENT B0, `(.L_x_2) ;  /* 0x0000040000007945 */ /* 0x000fe20003800200 */
[----:B------:R-:W-:Y:S01]  /*03e0*/  IMAD.MOV.U32 R12, RZ, RZ, 0x1 ;  /* 0x00000001ff0c7424 */ /* 0x000fe200078e00ff */
[----:B0-----:R-:W-:Y:S01]  /*03f0*/  DMUL R2, R20, -UR6 ;  /* 0x8000000614027c28 */ /* 0x001fe20008000000 */
[----:B------:R-:W-:Y:S01]  /*0400*/  UMOV UR6, 0xfefa39ef ;  /* 0xfefa39ef00067882 */ /* 0x000fe20000000000 */
[----:B------:R-:W-:-:S03]  /*0410*/  UMOV UR7, 0x3fe62e42 ;  /* 0x3fe62e4200077882 */ /* 0x000fc60000000000 */
[----:B-1----:R-:W-:-:S03]  /*0420*/  DFMA R14, R12, -R20, 1 ;  /* 0x3ff000000c0e742b */ /* 0x002fc60000000814 */
[----:B------:R-:W-:Y:S02]  /*0430*/  DFMA R6, R2, R6, 6.75539944105574400000e+15 ;  /* 0x433800000206742b */ /* 0x000fe40000000006 */
[----:B------:R-:W-:-:S03]  /*0440*/  FSETP.GEU.AND P0, PT, |R3|, 4.1917929649353027344, PT ;  /* 0x4086232b0300780b */ /* 0x000fc60003f0e200 */
[----:B------:R-:W-:-:S03]  /*0450*/  DFMA R14, R14, R14, R14 ;  /* 0x0000000e0e0e722b */ /* 0x000fc6000000000e */
[----:B------:R-:W-:-:S05]  /*0460*/  DADD R8, R6, -6.75539944105574400000e+15 ;  /* 0xc338000006087429 */ /* 0x000fca0000000000 */
[----:B------:R-:W-:-:S03]  /*0470*/  DFMA R14, R12, R14, R12 ;  /* 0x0000000e0c0e722b */ /* 0x000fc6000000000c */
[----:B------:R-:W-:Y:S01]  /*0480*/  DFMA R10, R8, -UR6, R2 ;  /* 0x80000006080a7c2b */ /* 0x000fe20008000002 */
[----:B------:R-:W-:Y:S01]  /*0490*/  UMOV UR6, 0x3b39803f ;  /* 0x3b39803f00067882 */ /* 0x000fe20000000000 */
[----:B------:R-:W-:-:S06]  /*04a0*/  UMOV UR7, 0x3c7abc9e ;  /* 0x3c7abc9e00077882 */ /* 0x000fcc0000000000 */
[----:B------:R-:W-:Y:S01]  /*04b0*/  DFMA R8, R8, -UR6, R10 ;  /* 0x8000000608087c2b */ /* 0x000fe2000800000a */
[----:B------:R-:W-:Y:S01]  /*04c0*/  UMOV UR6, 0x69ce2bdf ;  /* 0x69ce2bdf00067882 */ /* 0x000fe20000000000 */
[----:B------:R-:W-:Y:S01]  /*04d0*/  IMAD.MOV.U32 R10, RZ, RZ, -0x35dec16 ;  /* 0xfca213eaff0a7424 */ /* 0x000fe200078e00ff */
[----:B------:R-:W-:Y:S01]  /*04e0*/  UMOV UR7, 0x3e5ade15 ;  /* 0x3e5ade1500077882 */ /* 0x000fe20000000000 */
[----:B------:R-:W-:-:S06]  /*04f0*/  IMAD.MOV.U32 R11, RZ, RZ, 0x3e928af3 ;  /* 0x3e928af3ff0b7424 */ /* 0x000fcc00078e00ff */
[----:B------:R-:W-:Y:S01]  /*0500*/  DFMA R10, R8, UR6, R10 ;  /* 0x00000006080a7c2b */ /* 0x000fe2000800000a */
[----:B------:R-:W-:Y:S01]  /*0510*/  UMOV UR6, 0x62401315 ;  /* 0x6240131500067882 */ /* 0x000fe20000000000 */
[----:B------:R-:W-:-:S06]  /*0520*/  UMOV UR7, 0x3ec71dee ;  /* 0x3ec71dee00077882 */ /* 0x000fcc0000000000 */
[----:B------:R-:W-:Y:S01]  /*0530*/  DFMA R10, R8, R10, UR6 ;  /* 0x00000006080a7e2b */ /* 0x000fe2000800000a */
        /* <DEDUP_REMOVED lines=20> */
[----:B------:R-:W-:-:S08]  /*0680*/  DFMA R10, R8, R10, UR6 ;  /* 0x00000006080a7e2b */ /* 0x000fd0000800000a */
[----:B------:R-:W-:-:S08]  /*0690*/  DFMA R10, R8, R10, 1 ;  /* 0x3ff00000080a742b */ /* 0x000fd0000000000a */
[----:B------:R-:W-:Y:S02]  /*06a0*/  DFMA R12, R8, R10, 1 ;  /* 0x3ff00000080c742b */ /* 0x000fe4000000000a */
[----:B------:R-:W-:-:S08]  /*06b0*/  DFMA R8, R14, -R20, 1 ;  /* 0x3ff000000e08742b */ /* 0x000fd00000000814 */
[----:B------:R-:W-:Y:S01]  /*06c0*/  DFMA R8, R14, R8, R14 ;  /* 0x000000080e08722b */ /* 0x000fe2000000000e */
[----:B------:R-:W-:Y:S02]  /*06d0*/  IMAD R11, R6, 0x100000, R13 ;  /* 0x00100000060b7824 */ /* 0x000fe400078e020d */
[----:B------:R-:W-:Y:S01]  /*06e0*/  IMAD.MOV.U32 R10, RZ, RZ, R12 ;  /* 0x000000ffff0a7224 */ /* 0x000fe200078e000c */
[----:B------:R-:W-:Y:S07]  /*06f0*/  @!P0 BRA `(.L_x_3) ;  /* 0x0000000000348947 */ /* 0x000fee0003800000 */
[----:B------:R-:W-:Y:S01]  /*0700*/  FSETP.GEU.AND P1, PT, |R3|, 4.2275390625, PT ;  /* 0x408748000300780b */ /* 0x000fe20003f2e200 */
[C---:B------:R-:W-:Y:S02]  /*0710*/  DADD R10, R2.reuse, +INF ;  /* 0x7ff00000020a7429 */ /* 0x040fe40000000000 */
[----:B------:R-:W-:-:S08]  /*0720*/  DSETP.GEU.AND P0, PT, R2, RZ, PT ;  /* 0x000000ff0200722a */ /* 0x000fd00003f0e000 */
[----:B------:R-:W-:Y:S02]  /*0730*/  FSEL R10, R10, RZ, P0 ;  /* 0x000000ff0a0a7208 */ /* 0x000fe40000000000 */
[----:B------:R-:W-:Y:S01]  /*0740*/  @!P1 LEA.HI R4, R6, R6, RZ, 0x1 ;  /* 0x0000000606049211 */ /* 0x000fe200078f08ff */
[----:B------:R-:W-:Y:S01]  /*0750*/  @!P1 IMAD.MOV.U32 R2, RZ, RZ, R12 ;  /* 0x000000ffff029224 */ /* 0x000fe200078e000c */
[----:B------:R-:W-:Y:S02]  /*0760*/  FSEL R11, R11, RZ, P0 ;  /* 0x000000ff0b0b7208 */ /* 0x000fe40000000000 */
[----:B------:R-:W-:-:S05]  /*0770*/  @!P1 SHF.R.S32.HI R3, RZ, 0x1, R4 ;  /* 0x00000001ff039819 */ /* 0x000fca0000011404 */
[----:B------:R-:W-:Y:S02]  /*0780*/  @!P1 IMAD.IADD R6, R6, 0x1, -R3 ;  /* 0x0000000106069824 */ /* 0x000fe400078e0a03 */
[----:B------:R-:W-:-:S03]  /*0790*/  @!P1 IMAD R3, R3, 0x100000, R13 ;  /* 0x0010000003039824 */ /* 0x000fc600078e020d */
[----:B------:R-:W-:Y:S01]  /*07a0*/  @!P1 LEA R7, R6, 0x3ff00000, 0x14 ;  /* 0x3ff0000006079811 */ /* 0x000fe200078ea0ff */
[----:B------:R-:W-:-:S06]  /*07b0*/  @!P1 IMAD.MOV.U32 R6, RZ, RZ, RZ ;  /* 0x000000ffff069224 */ /* 0x000fcc00078e00ff */
[----:B------:R-:W-:-:S11]  /*07c0*/  @!P1 DMUL R10, R2, R6 ;  /* 0x00000006020a9228 */ /* 0x000fd60000000000 */
.L_x_3:
[----:B------:R-:W-:Y:S05]  /*07d0*/  BSYNC.RECONVERGENT B0 ;  /* 0x0000000000007941 */ /* 0x000fea0003800200 */
.L_x_2:
[----:B------:R-:W-:Y:S01]  /*07e0*/  IMAD.MOV.U32 R6, RZ, RZ, R10 ;  /* 0x000000ffff067224 */ /* 0x000fe200078e000a */
[----:B------:R-:W-:Y:S01]  /*07f0*/  FSETP.GEU.AND P1, PT, |R11|, 6.5827683646048100446e-37, PT ;  /* 0x036000000b00780b */ /* 0x000fe20003f2e200 */
[----:B------:R-:W-:Y:S01]  /*0800*/  IMAD.MOV.U32 R7, RZ, RZ, R11 ;  /* 0x000000ffff077224 */ /* 0x000fe200078e000b */
[----:B------:R-:W-:Y:S05]  /*0810*/  BSSY.RECONVERGENT B0, `(.L_x_4) ;  /* 0x000000f000007945 */ /* 0x000fea0003800200 */
[----:B------:R-:W-:-:S08]  /*0820*/  DMUL R2, R8, R6 ;  /* 0x0000000608027228 */ /* 0x000fd00000000000 */
[----:B------:R-:W-:-:S08]  /*0830*/  DFMA R6, R2, -R20, R6 ;  /* 0x800000140206722b */ /* 0x000fd00000000006 */
[----:B------:R-:W-:-:S10]  /*0840*/  DFMA R2, R8, R6, R2 ;  /* 0x000000060802722b */ /* 0x000fd40000000002 */
[----:B------:R-:W-:-:S05]  /*0850*/  FFMA R4, RZ, R21, R3 ;  /* 0x00000015ff047223 */ /* 0x000fca0000000003 */
[----:B------:R-:W-:-:S13]  /*0860*/  FSETP.GT.AND P0, PT, |R4|, 1.469367938527859385e-39, PT ;  /* 0x001000000400780b */ /* 0x000fda0003f04200 */
[----:B------:R-:W-:Y:S05]  /*0870*/  @P0 BRA P1, `(.L_x_5) ;  /* 0x0000000000200947 */ /* 0x000fea0000800000 */
[----:B------:R-:W-:Y:S01]  /*0880*/  IMAD.MOV.U32 R6, RZ, RZ, R10 ;  /* 0x000000ffff067224 */ /* 0x000fe200078e000a */
[----:B------:R-:W-:Y:S01]  /*0890*/  MOV R4, 0x8e0 ;  /* 0x000008e000047802 */ /* 0x000fe20000000f00 */
[----:B------:R-:W-:Y:S02]  /*08a0*/  IMAD.MOV.U32 R7, RZ, RZ, R11 ;  /* 0x000000ffff077224 */ /* 0x000fe400078e000b */
[----:B------:R-:W-:Y:S02]  /*08b0*/  IMAD.MOV.U32 R8, RZ, RZ, R20 ;  /* 0x000000ffff087224 */ /* 0x000fe400078e0014 */
[----:B------:R-:W-:-:S07]  /*08c0*/  IMAD.MOV.U32 R9, RZ, RZ, R21 ;  /* 0x000000ffff097224 */ /* 0x000fce00078e0015 */
[----:B------:R-:W-:Y:S05]  /*08d0*/  CALL.REL.NOINC `($__internal_0_$__cuda_sm20_div_rn_f64_full) ;  /* 0x0000000800187944 */ /* 0x000fea0003c00000 */
[----:B------:R-:W-:Y:S02]  /*08e0*/  IMAD.MOV.U32 R2, RZ, RZ, R12 ;  /* 0x000000ffff027224 */ /* 0x000fe400078e000c */
[----:B------:R-:W-:-:S07]  /*08f0*/  IMAD.MOV.U32 R3, RZ, RZ, R13 ;  /* 0x000000ffff037224 */ /* 0x000fce00078e000d */
.L_x_5:
[----:B------:R-:W-:Y:S05]  /*0900*/  BSYNC.RECONVERGENT B0 ;  /* 0x0000000000007941 */ /* 0x000fea0003800200 */
.L_x_4:
[----:B------:R-:W0:Y:S02]  /*0910*/  LDC.64 R8, c[0x0][0x390] ;  /* 0x0000e400ff087b82 */ /* 0x000e240000000a00 */
[----:B0-----:R-:W-:-:S06]  /*0920*/  IMAD.WIDE.U32 R8, R5, 0x8, R8 ;  /* 0x0000000805087825 */ /* 0x001fcc00078e0008 */
[----:B------:R-:W2:Y:S01]  /*0930*/  LDG.E.64 R8, desc[UR4][R8.64] ;  /* 0x0000000408087981 */ /* 0x000ea2000c1e1b00 */
[----:B------:R-:W-:Y:S01]  /*0940*/  BSSY.RECONVERGENT B0, `(.L_x_6) ;  /* 0x0000020000007945 */ /* 0x000fe20003800200 */
[----:B--2---:R-:W-:-:S08]  /*0950*/  DMUL R20, R8, -R20 ;  /* 0x8000001408147228 */ /* 0x004fd00000000000 */
[----:B------:R-:W-:-:S14]  /*0960*/  DSETP.NEU.AND P0, PT, |R20|, +INF , PT ;  /* 0x7ff000001400742a */ /* 0x000fdc0003f0d200 */
[----:B------:R-:W-:Y:S01]  /*0970*/  @!P0 DMUL R6, RZ, R20 ;  /* 0x00000014ff068228 */ /* 0x000fe20000000000 */
[----:B------:R-:W-:Y:S01]  /*0980*/  @!P0 IMAD.MOV.U32 R4, RZ, RZ, 0x1 ;  /* 0x00000001ff048424 */ /* 0x000fe200078e00ff */
[----:B------:R-:W-:Y:S09]  /*0990*/  @!P0 BRA `(.L_x_7) ;  /* 0x0000000000688947 */ /* 0x000ff20003800000 */
[----:B------:R-:W-:Y:S01]  /*09a0*/  UMOV UR6, 0x6dc9c883 ;  /* 0x6dc9c88300067882 */ /* 0x000fe20000000000 */
[----:B------:R-:W-:Y:S01]  /*09b0*/  UMOV UR7, 0x3fe45f30 ;  /* 0x3fe45f3000077882 */ /* 0x000fe20000000000 */
[C---:B------:R-:W-:Y:S01]  /*09c0*/  DSETP.GE.AND P0, PT, |R20|.reuse, 2.14748364800000000000e+09, PT ;  /* 0x41e000001400742a */ /* 0x040fe20003f06200 */
[----:B------:R-:W-:Y:S01]  /*09d0*/  BSSY.RECONVERGENT B1, `(.L_x_8) ;  /* 0x0000015000017945 */ /* 0x000fe20003800200 */
[----:B------:R-:W-:Y:S01]  /*09e0*/  DMUL R8, R20, UR6 ;  /* 0x0000000614087c28 */ /* 0x000fe20008000000 */
[----:B------:R-:W-:Y:S01]  /*09f0*/  UMOV UR6, 0x54442d18 ;  /* 0x54442d1800067882 */ /* 0x000fe20000000000 */
[----:B------:R-:W-:-:S04]  /*0a00*/  UMOV UR7, 0x3ff921fb ;  /* 0x3ff921fb00077882 */ /* 0x000fc80000000000 */
[----:B------:R-:W0:Y:S08]  /*0a10*/  F2I.F64 R4, R8 ;  /* 0x0000000800047311 */ /* 0x000e300000301100 */
[----:B0-----:R-:W0:Y:S02]  /*0a20*/  I2F.F64 R6, R4 ;  /* 0x0000000400067312 */ /* 0x001e240000201c00 */
[----:B0-----:R-:W-:Y:S01]  /*0a30*/  DFMA R10, R6, -UR6, R20 ;  /* 0x80000006060a7c2b */ /* 0x001fe20008000014 */
[----:B------:R-:W-:Y:S01]  /*0a40*/  UMOV UR6, 0x33145c00 ;  /* 0x33145c0000067882 */ /* 0x000fe20000000000 */
[----:B------:R-:W-:-:S06]  /*0a50*/  UMOV UR7, 0x3c91a626 ;  /* 0x3c91a62600077882 */ /* 0x000fcc0000000000 */
[----:B------:R-:W-:Y:S01]  /*0a60*/  DFMA R10, R6, -UR6, R10 ;  /* 0x80000006060a7c2b */ /* 0x000fe2000800000a */
[----:B------:R-:W-:Y:S01]  /*0a70*/  UMOV UR6, 0x252049c0 ;  /* 0x252049c000067882 */ /* 0x000fe20000000000 */
[----:B------:R-:W-:-:S06]  /*0a80*/  UMOV UR7, 0x397b839a ;  /* 0x397b839a00077882 */ /* 0x000fcc0000000000 */
[----:B------:R-:W-:Y:S01]  /*0a90*/  DFMA R6, R6, -UR6, R10 ;  /* 0x8000000606067c2b */ /* 0x000fe2000800000a */
[----:B------:R-:W-:Y:S10]  /*0aa0*/  @!P0 BRA `(.L_x_9) ;  /* 0x00000000001c8947 */ /* 0x000ff40003800000 */
[----:B------:R-:W-:Y:S01]  /*0ab0*/  IMAD.MOV.U32 R16, RZ, RZ, R20 ;  /* 0x000000ffff107224 */ /* 0x000fe200078e0014 */
[----:B------:R-:W-:Y:S01]  /*0ac0*/  MOV R4, 0xaf0 ;  /* 0x00000af000047802 */ /* 0x000fe20000000f00 */
[----:B------:R-:W-:-:S07]  /*0ad0*/  IMAD.MOV.U32 R8, RZ, RZ, R21 ;  /* 0x000000ffff087224 */ /* 0x000fce00078e0015 */
[----:B------:R-:W-:Y:S05]  /*0ae0*/  CALL.REL.NOINC `($_Z34generate_propagation_matrix_kernelPKdS0_S0_djjP7double2$__internal_trig_reduction_slowpathd) ;  /* 0x0000000c00ac7944 */ /* 0x000fea0003c00000 */
[----:B------:R-:W-:Y:S02]  /*0af0*/  IMAD.MOV.U32 R4, RZ, RZ, R10 ;  /* 0x000000ffff047224 */ /* 0x000fe400078e000a */
[----:B------:R-:W-:Y:S02]  /*0b00*/  IMAD.MOV.U32 R6, RZ, RZ, R16 ;  /* 0x000000ffff067224 */ /* 0x000fe400078e0010 */
[----:B------:R-:W-:-:S07]  /*0b10*/  IMAD.MOV.U32 R7, RZ, RZ, R17 ;  /* 0x000000ffff077224 */ /* 0x000fce00078e0011 */
.L_x_9:
[----:B------:R-:W-:Y:S05]  /*0b20*/  BSYNC.RECONVERGENT B1 ;  /* 0x0000000000017941 */ /* 0x000fea0003800200 */
.L_x_8:
[----:B------:R-:W-:-:S07]  /*0b30*/  VIADD R4, R4, 0x1 ;  /* 0x0000000104047836 */ /* 0x000fce0000000000 */
.L_x_7:
[----:B------:R-:W-:Y:S05]  /*0b40*/  BSYNC.RECONVERGENT B0 ;  /* 0x0000000000007941 */ /* 0x000fea0003800200 */
.L_x_6:
[----:B------:R-:W0:Y:S01]  /*0b50*/  LDCU.64 UR6, c[0x4][0x8] ;  /* 0x01000100ff0677ac */ /* 0x000e220008000a00 */
[----:B------:R-:W-:-:S05]  /*0b60*/  IMAD.SHL.U32 R8, R4, 0x40, RZ ;  /* 0x0000004004087824 */ /* 0x000fca00078e00ff */
[----:B------:R-:W-:-:S04]  /*0b70*/  LOP3.LUT R8, R8, 0x40, RZ, 0xc0, !PT ;  /* 0x0000004008087812 */ /* 0x000fc800078ec0ff */
[----:B0-----:R-:W-:-:S05]  /*0b80*/  IADD3 R26, P0, PT, R8, UR6, RZ ;  /* 0x00000006081a7c10 */ /* 0x001fca000ff1e0ff */
[----:B------:R-:W-:-:S05]  /*0b90*/  IMAD.X R27, RZ, RZ, UR7, P0 ;  /* 0x00000007ff1b7e24 */ /* 0x000fca00080e06ff */
[----:B------:R-:W2:Y:S04]  /*0ba0*/  LDG.E.128.CONSTANT R8, desc[UR4][R26.64] ;  /* 0x000000041a087981 */ /* 0x000ea8000c1e9d00 */
[----:B------:R-:W3:Y:S04]  /*0bb0*/  LDG.E.128.CONSTANT R12, desc[UR4][R26.64+0x10] ;  /* 0x000010041a0c7981 */ /* 0x000ee8000c1e9d00 */
[----:B------:R-:W4:Y:S01]  /*0bc0*/  LDG.E.128.CONSTANT R16, desc[UR4][R26.64+0x20] ;  /* 0x000020041a107981 */ /* 0x000f22000c1e9d00 */
[----:B------:R-:W-:Y:S01]  /*0bd0*/  LOP3.LUT R22, R4, 0x1, RZ, 0xc0, !PT ;  /* 0x0000000104167812 */ /* 0x000fe200078ec0ff */
[----:B------:R-:W-:Y:S01]  /*0be0*/  IMAD.MOV.U32 R24, RZ, RZ, 0x20fd8164 ;  /* 0x20fd8164ff187424 */ /* 0x000fe200078e00ff */
[----:B------:R-:W-:Y:S01]  /*0bf0*/  DSETP.NEU.AND P1, PT, |R20|, +INF , PT ;  /* 0x7ff000001400742a */ /* 0x000fe20003f2d200 */
[----:B------:R-:W-:Y:S01]  /*0c00*/  IMAD.MOV.U32 R25, RZ, RZ, 0x3da8ff83 ;  /* 0x3da8ff83ff197424 */ /* 0x000fe200078e00ff */
[----:B------:R-:W-:Y:S01]  /*0c10*/  ISETP.NE.U32.AND P0, PT, R22, 0x1, PT ;  /* 0x000000011600780c */ /* 0x000fe20003f05070 */
[----:B------:R-:W-:Y:S01]  /*0c20*/  DMUL R22, R6, R6 ;  /* 0x0000000606167228 */ /* 0x000fe20000000000 */
[----:B------:R-:W-:Y:S02]  /*0c30*/  BSSY.RECONVERGENT B0, `(.L_x_10) ;  /* 0x000002b000007945 */ /* 0x000fe40003800200 */
[----:B------:R-:W-:-:S02]  /*0c40*/  FSEL R24, R24, -8.06006814911005101289e+34, !P0 ;  /* 0xf9785eba18187808 */ /* 0x000fc40004000000 */
[----:B------:R-:W-:-:S06]  /*0c50*/  FSEL R25, -R25, 0.11223486810922622681, !P0 ;  /* 0x3de5db6519197808 */ /* 0x000fcc0004000100 */
[----:B--2---:R-:W-:-:S08]  /*0c60*/  DFMA R8, R22, R24, R8 ;  /* 0x000000181608722b */ /* 0x004fd00000000008 */
[----:B------:R-:W-:-:S08]  /*0c70*/  DFMA R8, R22, R8, R10 ;  /* 0x000000081608722b */ /* 0x000fd0000000000a */
[----:B---3--:R-:W-:-:S08]  /*0c80*/  DFMA R8, R22, R8, R12 ;  /* 0x000000081608722b */ /* 0x008fd0000000000c */
[----:B------:R-:W-:-:S08]  /*0c90*/  DFMA R8, R22, R8, R14 ;  /* 0x000000081608722b */ /* 0x000fd0000000000e */
[----:B----4-:R-:W-:-:S08]  /*0ca0*/  DFMA R8, R22, R8, R16 ;  /* 0x000000081608722b */ /* 0x010fd00000000010 */
[----:B------:R-:W-:-:S08]  /*0cb0*/  DFMA R8, R22, R8, R18 ;  /* 0x000000081608722b */ /* 0x000fd00000000012 */
[----:B------:R-:W-:Y:S02]  /*0cc0*/  DFMA R6, R8, R6, R6 ;  /* 0x000000060806722b */ /* 0x000fe40000000006 */
[----:B------:R-:W-:Y:S02]  /*0cd0*/  DFMA R8, R22, R8, 1 ;  /* 0x3ff000001608742b */ /* 0x000fe40000000008 */
[----:B------:R-:W-:-:S08]  /*0ce0*/  @!P1 DMUL R22, RZ, R20 ;  /* 0x00000014ff169228 */ /* 0x000fd00000000000 */
[----:B------:R-:W-:Y:S02]  /*0cf0*/  FSEL R8, R8, R6, !P0 ;  /* 0x0000000608087208 */ /* 0x000fe40004000000 */
[----:B------:R-:W-:Y:S02]  /*0d00*/  FSEL R9, R9, R7, !P0 ;  /* 0x0000000709097208 */ /* 0x000fe40004000000 */
[----:B------:R-:W-:Y:S01]  /*0d10*/  LOP3.LUT P0, RZ, R4, 0x2, RZ, 0xc0, !PT ;  /* 0x0000000204ff7812 */ /* 0x000fe2000780c0ff */
[----:B------:R-:W-:-:S03]  /*0d20*/  @!P1 IMAD.MOV.U32 R4, RZ, RZ, RZ ;  /* 0x000000ffff049224 */ /* 0x000fc600078e00ff */
[----:B------:R-:W-:-:S10]  /*0d30*/  DADD R6, RZ, -R8 ;  /* 0x00000000ff067229 */ /* 0x000fd40000000808 */
[----:B------:R-:W-:Y:S02]  /*0d40*/  FSEL R6, R8, R6, !P0 ;  /* 0x0000000608067208 */ /* 0x000fe40004000000 */
[----:B------:R-:W-:Y:S01]  /*0d50*/  FSEL R7, R9, R7, !P0 ;  /* 0x0000000709077208 */ /* 0x000fe20004000000 */
[----:B------:R-:W-:Y:S06]  /*0d60*/  @!P1 BRA `(.L_x_11) ;  /* 0x00000000005c9947 */ /* 0x000fec0003800000 */
[----:B------:R-:W-:Y:S01]  /*0d70*/  UMOV UR6, 0x6dc9c883 ;  /* 0x6dc9c88300067882 */ /* 0x000fe20000000000 */
[----:B------:R-:W-:Y:S01]  /*0d80*/  UMOV UR7, 0x3fe45f30 ;  /* 0x3fe45f3000077882 */ /* 0x000fe20000000000 */
[C---:B------:R-:W-:Y:S02]  /*0d90*/  DSETP.GE.AND P0, PT, |R20|.reuse, 2.14748364800000000000e+09, PT ;  /* 0x41e000001400742a */ /* 0x040fe40003f06200 */
        /* <DEDUP_REMOVED lines=20> */
.L_x_11:
[----:B------:R-:W-:Y:S05]  /*0ee0*/  BSYNC.RECONVERGENT B0 ;  /* 0x0000000000007941 */ /* 0x000fea0003800200 */
.L_x_10:
[----:B------:R-:W0:Y:S01]  /*0ef0*/  LDCU.64 UR6, c[0x4][0x8] ;  /* 0x01000100ff0677ac */ /* 0x000e220008000a00 */
[----:B------:R-:W-:-:S05]  /*0f00*/  IMAD.SHL.U32 R8, R4, 0x40, RZ ;  /* 0x0000004004087824 */ /* 0x000fca00078e00ff */
[----:B------:R-:W-:-:S04]  /*0f10*/  LOP3.LUT R8, R8, 0x40, RZ, 0xc0, !PT ;  /* 0x0000004008087812 */ /* 0x000fc800078ec0ff */
[----:B0-----:R-:W-:Y:S02]  /*0f20*/  IADD3 R26, P0, PT, R8, UR6, RZ ;  /* 0x00000006081a7c10 */ /* 0x001fe4000ff1e0ff */
[----:B------:R-:W-:Y:S01]  /*0f30*/  LOP3.LUT R20, R4, 0x1, RZ, 0xc0, !PT ;  /* 0x0000000104147812 */ /* 0x000fe200078ec0ff */
[----:B------:R-:W-:Y:S01]  /*0f40*/  IMAD.MOV.U32 R24, RZ, RZ, 0x20fd8164 ;  /* 0x20fd8164ff187424 */ /* 0x000fe200078e00ff */
[----:B------:R-:W0:Y:S01]  /*0f50*/  LDCU UR6, c[0x0][0x3a0] ;  /* 0x00007400ff0677ac */ /* 0x000e220008000800 */
[----:B------:R-:W-:-:S05]  /*0f60*/  IMAD.X R27, RZ, RZ, UR7, P0 ;  /* 0x00000007ff1b7e24 */ /* 0x000fca00080e06ff */
[----:B------:R-:W2:Y:S04]  /*0f70*/  LDG.E.128.CONSTANT R8, desc[UR4][R26.64] ;  /* 0x000000041a087981 */ /* 0x000ea8000c1e9d00 */
[----:B------:R-:W3:Y:S04]  /*0f80*/  LDG.E.128.CONSTANT R12, desc[UR4][R26.64+0x10] ;  /* 0x000010041a0c7981 */ /* 0x000ee8000c1e9d00 */
[----:B------:R-:W4:Y:S01]  /*0f90*/  LDG.E.128.CONSTANT R16, desc[UR4][R26.64+0x20] ;  /* 0x000020041a107981 */ /* 0x000f22000c1e9d00 */
[----:B------:R-:W-:Y:S01]  /*0fa0*/  IMAD.MOV.U32 R25, RZ, RZ, 0x3da8ff83 ;  /* 0x3da8ff83ff197424 */ /* 0x000fe200078e00ff */
[----:B------:R-:W-:Y:S01]  /*0fb0*/  ISETP.NE.U32.AND P0, PT, R20, 0x1, PT ;  /* 0x000000011400780c */ /* 0x000fe20003f05070 */
[----:B------:R-:W-:-:S03]  /*0fc0*/  DMUL R20, R22, R22 ;  /* 0x0000001616147228 */ /* 0x000fc60000000000 */
[----:B------:R-:W-:Y:S02]  /*0fd0*/  FSEL R24, R24, -8.06006814911005101289e+34, !P0 ;  /* 0xf9785eba18187808 */ /* 0x000fe40004000000 */
[----:B------:R-:W-:-:S06]  /*0fe0*/  FSEL R25, -R25, 0.11223486810922622681, !P0 ;  /* 0x3de5db6519197808 */ /* 0x000fcc0004000100 */
[----:B--2---:R-:W-:-:S08]  /*0ff0*/  DFMA R8, R20, R24, R8 ;  /* 0x000000181408722b */ /* 0x004fd00000000008 */
[----:B------:R-:W-:-:S08]  /*1000*/  DFMA R8, R20, R8, R10 ;  /* 0x000000081408722b */ /* 0x000fd0000000000a */
[C---:B---3--:R-:W-:Y:S01]  /*1010*/  DFMA R8, R20.reuse, R8, R12 ;  /* 0x000000081408722b */ /* 0x048fe2000000000c */
[----:B------:R-:W1:Y:S07]  /*1020*/  LDC.64 R12, c[0x0][0x3a8] ;  /* 0x0000ea00ff0c7b82 */ /* 0x000e6e0000000a00 */
[----:B------:R-:W-:-:S08]  /*1030*/  DFMA R8, R20, R8, R14 ;  /* 0x000000081408722b */ /* 0x000fd0000000000e */
[----:B----4-:R-:W-:-:S08]  /*1040*/  DFMA R8, R20, R8, R16 ;  /* 0x000000081408722b */ /* 0x010fd00000000010 */
[----:B------:R-:W-:-:S08]  /*1050*/  DFMA R8, R20, R8, R18 ;  /* 0x000000081408722b */ /* 0x000fd00000000012 */
[----:B------:R-:W-:Y:S02]  /*1060*/  DFMA R22, R8, R22, R22 ;  /* 0x000000160816722b */ /* 0x000fe40000000016 */
[----:B------:R-:W-:-:S10]  /*1070*/  DFMA R8, R20, R8, 1 ;  /* 0x3ff000001408742b */ /* 0x000fd40000000008 */
[----:B------:R-:W-:Y:S02]  /*1080*/  FSEL R10, R8, R22, !P0 ;  /* 0x00000016080a7208 */ /* 0x000fe40004000000 */
[----:B------:R-:W-:Y:S02]  /*1090*/  FSEL R11, R9, R23, !P0 ;  /* 0x00000017090b7208 */ /* 0x000fe40004000000 */
[----:B------:R-:W-:-:S04]  /*10a0*/  LOP3.LUT P0, RZ, R4, 0x2, RZ, 0xc0, !PT ;  /* 0x0000000204ff7812 */ /* 0x000fc8000780c0ff */
[----:B------:R-:W-:-:S10]  /*10b0*/  DADD R8, RZ, -R10 ;  /* 0x00000000ff087229 */ /* 0x000fd4000000080a */
[----:B------:R-:W-:Y:S02]  /*10c0*/  FSEL R8, R10, R8, !P0 ;  /* 0x000000080a087208 */ /* 0x000fe40004000000 */
[----:B------:R-:W-:Y:S01]  /*10d0*/  FSEL R9, R11, R9, !P0 ;  /* 0x000000090b097208 */ /* 0x000fe20004000000 */
[----:B0-----:R-:W-:Y:S01]  /*10e0*/  IMAD R11, R5, UR6, R0 ;  /* 0x00000006050b7c24 */ /* 0x001fe2000f8e0200 */
[----:B------:R-:W-:-:S04]  /*10f0*/  DMUL R4, R2, R6 ;  /* 0x0000000602047228 */ /* 0x000fc80000000000 */
[----:B------:R-:W-:Y:S01]  /*1100*/  DMUL R6, R2, R8 ;  /* 0x0000000802067228 */ /* 0x000fe20000000000 */
[----:B-1----:R-:W-:-:S06]  /*1110*/  IMAD.WIDE.U32 R2, R11, 0x10, R12 ;  /* 0x000000100b027825 */ /* 0x002fcc00078e000c */
[----:B------:R-:W-:Y:S01]  /*1120*/  STG.E.128 desc[UR4][R2.64], R4 ;  /* 0x0000000402007986 */ /* 0x000fe2000c101d04 */
[----:B------:R-:W-:Y:S05]  /*1130*/  EXIT ;  /* 0x000000000000794d */ /* 0x000fea0003800000 */
        .weak           $__internal_0_$__cuda_sm20_div_rn_f64_full
        .type           $__internal_0_$__cuda_sm20_div_rn_f64_full,@function
        .size           $__internal_0_$__cuda_sm20_div_rn_f64_full,($__internal_1_$__cuda_sm20_dsqrt_rn_f64_mediumpath_v1 - $__internal_0_$__cuda_sm20_div_rn_f64_full)
$__internal_0_$__cuda_sm20_div_rn_f64_full:
[C---:B------:R-:W-:Y:S01]  /*1140*/  FSETP.GEU.AND P0, PT, |R9|.reuse, 1.469367938527859385e-39, PT ;  /* 0x001000000900780b */ /* 0x040fe20003f0e200 */
[----:B------:R-:W-:Y:S01]  /*1150*/  IMAD.MOV.U32 R14, RZ, RZ, 0x1 ;  /* 0x00000001ff0e7424 */ /* 0x000fe200078e00ff */
[----:B------:R-:W-:Y:S01]  /*1160*/  LOP3.LUT R10, R9, 0x800fffff, RZ, 0xc0, !PT ;  /* 0x800fffff090a7812 */ /* 0x000fe200078ec0ff */
[----:B------:R-:W-:Y:S01]  /*1170*/  BSSY.RECONVERGENT B1, `(.L_x_12) ;  /* 0x0000055000017945 */ /* 0x000fe20003800200 */
[C---:B------:R-:W-:Y:S02]  /*1180*/  FSETP.GEU.AND P2, PT, |R7|.reuse, 1.469367938527859385e-39, PT ;  /* 0x001000000700780b */ /* 0x040fe40003f4e200 */
[----:B------:R-:W-:Y:S01]  /*1190*/  LOP3.LUT R11, R10, 0x3ff00000, RZ, 0xfc, !PT ;  /* 0x3ff000000a0b7812 */ /* 0x000fe200078efcff */
[----:B------:R-:W-:Y:S01]  /*11a0*/  IMAD.MOV.U32 R10, RZ, RZ, R8 ;  /* 0x000000ffff0a7224 */ /* 0x000fe200078e0008 */
[----:B------:R-:W-:Y:S02]  /*11b0*/  LOP3.LUT R13, R7, 0x7ff00000, RZ, 0xc0, !PT ;  /* 0x7ff00000070d7812 */ /* 0x000fe400078ec0ff */
[----:B------:R-:W-:-:S03]  /*11c0*/  LOP3.LUT R18, R9, 0x7ff00000, RZ, 0xc0, !PT ;  /* 0x7ff0000009127812 */ /* 0x000fc600078ec0ff */
[----:B------:R-:W-:Y:S01]  /*11d0*/  @!P0 DMUL R10, R8, 8.98846567431157953865e+307 ;  /* 0x7fe00000080a8828 */ /* 0x000fe20000000000 */
[----:B------:R-:W-:-:S03]  /*11e0*/  ISETP.GE.U32.AND P1, PT, R13, R18, PT ;  /* 0x000000120d00720c */ /* 0x000fc60003f26070 */
[----:B------:R-:W-:Y:S02]  /*11f0*/  @!P2 LOP3.LUT R12, R9, 0x7ff00000, RZ, 0xc0, !PT ;  /* 0x7ff00000090ca812 */ /* 0x000fe400078ec0ff */
[----:B------:R-:W0:Y:S02]  /*1200*/  MUFU.RCP64H R15, R11 ;  /* 0x0000000b000f7308 */ /* 0x000e240000001800 */
[----:B------:R-:W-:Y:S01]  /*1210*/  @!P2 ISETP.GE.U32.AND P3, PT, R13, R12, PT ;  /* 0x0000000c0d00a20c */ /* 0x000fe20003f66070 */
[----:B------:R-:W-:-:S05]  /*1220*/  IMAD.MOV.U32 R12, RZ, RZ, 0x1ca00000 ;  /* 0x1ca00000ff0c7424 */ /* 0x000fca00078e00ff */
[----:B------:R-:W-:-:S04]  /*1230*/  @!P2 SEL R17, R12, 0x63400000, !P3 ;  /* 0x634000000c11a807 */ /* 0x000fc80005800000 */
[----:B------:R-:W-:-:S04]  /*1240*/  @!P2 LOP3.LUT R22, R17, 0x80000000, R7, 0xf8, !PT ;  /* 0x800000001116a812 */ /* 0x000fc800078ef807 */
[----:B------:R-:W-:Y:S01]  /*1250*/  @!P2 LOP3.LUT R23, R22, 0x100000, RZ, 0xfc, !PT ;  /* 0x001000001617a812 */ /* 0x000fe200078efcff */
[----:B0-----:R-:W-:Y:S01]  /*1260*/  DFMA R2, R14, -R10, 1 ;  /* 0x3ff000000e02742b */ /* 0x001fe2000000080a */
[----:B------:R-:W-:-:S07]  /*1270*/  @!P2 IMAD.MOV.U32 R22, RZ, RZ, RZ ;  /* 0x000000ffff16a224 */ /* 0x000fce00078e00ff */
[----:B------:R-:W-:-:S08]  /*1280*/  DFMA R2, R2, R2, R2 ;  /* 0x000000020202722b */ /* 0x000fd00000000002 */
[----:B------:R-:W-:Y:S01]  /*1290*/  DFMA R14, R14, R2, R14 ;  /* 0x000000020e0e722b */ /* 0x000fe2000000000e */
[----:B------:R-:W-:Y:S01]  /*12a0*/  SEL R3, R12, 0x63400000, !P1 ;  /* 0x634000000c037807 */ /* 0x000fe20004800000 */
[----:B------:R-:W-:-:S03]  /*12b0*/  IMAD.MOV.U32 R2, RZ, RZ, R6 ;  /* 0x000000ffff027224 */ /* 0x000fc600078e0006 */
[----:B------:R-:W-:-:S03]  /*12c0*/  LOP3.LUT R3, R3, 0x800fffff, R7, 0xf8, !PT ;  /* 0x800fffff03037812 */ /* 0x000fc600078ef807 */
[----:B------:R-:W-:-:S03]  /*12d0*/  DFMA R16, R14, -R10, 1 ;  /* 0x3ff000000e10742b */ /* 0x000fc6000000080a */
[----:B------:R-:W-:Y:S01]  /*12e0*/  @!P2 DFMA R2, R2, 2, -R22 ;  /* 0x400000000202a82b */ /* 0x000fe20000000816 */
[----:B------:R-:W-:-:S04]  /*12f0*/  IMAD.MOV.U32 R22, RZ, RZ, R13 ;  /* 0x000000ffff167224 */ /* 0x000fc800078e000d */
[----:B------:R-:W-:Y:S01]  /*1300*/  DFMA R14, R14, R16, R14 ;  /* 0x000000100e0e722b */ /* 0x000fe2000000000e */
[----:B------:R-:W-:Y:S01]  /*1310*/  IMAD.MOV.U32 R23, RZ, RZ, R18 ;  /* 0x000000ffff177224 */ /* 0x000fe200078e0012 */
[----:B------:R-:W-:-:S03]  /*1320*/  @!P0 LOP3.LUT R23, R11, 0x7ff00000, RZ, 0xc0, !PT ;  /* 0x7ff000000b178812 */ /* 0x000fc600078ec0ff */
[----:B------:R-:W-:Y:S02]  /*1330*/  @!P2 LOP3.LUT R22, R3, 0x7ff00000, RZ, 0xc0, !PT ;  /* 0x7ff000000316a812 */ /* 0x000fe400078ec0ff */
[----:B------:R-:W-:Y:S01]  /*1340*/  VIADD R25, R23, 0xffffffff ;  /* 0xffffffff17197836 */ /* 0x000fe20000000000 */
[----:B------:R-:W-:Y:S02]  /*1350*/  DMUL R16, R14, R2 ;  /* 0x000000020e107228 */ /* 0x000fe40000000000 */
[----:B------:R-:W-:-:S05]  /*1360*/  VIADD R24, R22, 0xffffffff ;  /* 0xffffffff16187836 */ /* 0x000fca0000000000 */
[----:B------:R-:W-:Y:S01]  /*1370*/  ISETP.GT.U32.AND P0, PT, R24, 0x7feffffe, PT ;  /* 0x7feffffe1800780c */ /* 0x000fe20003f04070 */
[----:B------:R-:W-:-:S03]  /*1380*/  DFMA R18, R16, -R10, R2 ;  /* 0x8000000a1012722b */ /* 0x000fc60000000002 */
[----:B------:R-:W-:-:S05]  /*1390*/  ISETP.GT.U32.OR P0, PT, R25, 0x7feffffe, P0 ;  /* 0x7feffffe1900780c */ /* 0x000fca0000704470 */
[----:B------:R-:W-:-:S08]  /*13a0*/  DFMA R14, R14, R18, R16 ;  /* 0x000000120e0e722b */ /* 0x000fd00000000010 */
[----:B------:R-:W-:Y:S05]  /*13b0*/  @P0 BRA `(.L_x_13) ;  /* 0x00000000006c0947 */ /* 0x000fea0003800000 */
[----:B------:R-:W-:-:S04]  /*13c0*/  LOP3.LUT R16, R9, 0x7ff00000, RZ, 0xc0, !PT ;  /* 0x7ff0000009107812 */ /* 0x000fc800078ec0ff */
[CC--:B------:R-:W-:Y:S02]  /*13d0*/  VIADDMNMX R6, R13.reuse, -R16.reuse, 0xb9600000, !PT ;  /* 0xb96000000d067446 */ /* 0x0c0fe40007800910 */
[----:B------:R-:W-:Y:S02]  /*13e0*/  ISETP.GE.U32.AND P0, PT, R13, R16, PT ;  /* 0x000000100d00720c */ /* 0x000fe40003f06070 */
[----:B------:R-:W-:Y:S02]  /*13f0*/  VIMNMX R6, PT, PT, R6, 0x46a00000, PT ;  /* 0x46a0000006067848 */ /* 0x000fe40003fe0100 */
[----:B------:R-:W-:-:S05]  /*1400*/  SEL R7, R12, 0x63400000, !P0 ;  /* 0x634000000c077807 */ /* 0x000fca0004000000 */
[----:B------:R-:W-:Y:S02]  /*1410*/  IMAD.IADD R16, R6, 0x1, -R7 ;  /* 0x0000000106107824 */ /* 0x000fe400078e0a07 */
[----:B------:R-:W-:Y:S02]  /*1420*/  IMAD.MOV.U32 R6, RZ, RZ, RZ ;  /* 0x000000ffff067224 */ /* 0x000fe400078e00ff */
[----:B------:R-:W-:-:S06]  /*1430*/  VIADD R7, R16, 0x7fe00000 ;  /* 0x7fe0000010077836 */ /* 0x000fcc0000000000 */
[----:B------:R-:W-:-:S10]  /*1440*/  DMUL R12, R14, R6 ;  /* 0x000000060e0c7228 */ /* 0x000fd40000000000 */
[----:B------:R-:W-:-:S13]  /*1450*/  FSETP.GTU.AND P0, PT, |R13|, 1.469367938527859385e-39, PT ;  /* 0x001000000d00780b */ /* 0x000fda0003f0c200 */
[----:B------:R-:W-:Y:S05]  /*1460*/  @P0 BRA `(.L_x_14) ;  /* 0x0000000000940947 */ /* 0x000fea0003800000 */
[----:B------:R-:W-:Y:S01]  /*1470*/  DFMA R2, R14, -R10, R2 ;  /* 0x8000000a0e02722b */ /* 0x000fe20000000002 */
[----:B------:R-:W-:-:S09]  /*1480*/  IMAD.MOV.U32 R6, RZ, RZ, RZ ;  /* 0x000000ffff067224 */ /* 0x000fd200078e00ff */
[C---:B------:R-:W-:Y:S02]  /*1490*/  FSETP.NEU.AND P0, PT, R3.reuse, RZ, PT ;  /* 0x000000ff0300720b */ /* 0x040fe40003f0d000 */
[----:B------:R-:W-:-:S04]  /*14a0*/  LOP3.LUT R9, R3, 0x80000000, R9, 0x48, !PT ;  /* 0x8000000003097812 */ /* 0x000fc800078e4809 */
[----:B------:R-:W-:-:S07]  /*14b0*/  LOP3.LUT R7, R9, R7, RZ, 0xfc, !PT ;  /* 0x0000000709077212 */ /* 0x000fce00078efcff */
[----:B------:R-:W-:Y:S05]  /*14c0*/  @!P0 BRA `(.L_x_14) ;  /* 0x00000000007c8947 */ /* 0x000fea0003800000 */
[----:B------:R-:W-:Y:S01]  /*14d0*/  IMAD.MOV R3, RZ, RZ, -R16 ;  /* 0x000000ffff037224 */ /* 0x000fe200078e0a10 */
[----:B------:R-:W-:Y:S01]  /*14e0*/  DMUL.RP R6, R14, R6 ;  /* 0x000000060e067228 */ /* 0x000fe20000008000 */
[----:B------:R-:W-:-:S06]  /*14f0*/  IMAD.MOV.U32 R2, RZ, RZ, RZ ;  /* 0x000000ffff027224 */ /* 0x000fcc00078e00ff */
[----:B------:R-:W-:-:S03]  /*1500*/  DFMA R2, R12, -R2, R14 ;  /* 0x800000020c02722b */ /* 0x000fc6000000000e */
[----:B------:R-:W-:-:S03]  /*1510*/  LOP3.LUT R9, R7, R9, RZ, 0x3c, !PT ;  /* 0x0000000907097212 */ /* 0x000fc600078e3cff */
[----:B------:R-:W-:-:S04]  /*1520*/  IADD3 R2, PT, PT, -R16, -0x43300000, RZ ;  /* 0xbcd0000010027810 */ /* 0x000fc80007ffe1ff */
[----:B------:R-:W-:-:S04]  /*1530*/  FSETP.NEU.AND P0, PT, |R3|, R2, PT ;  /* 0x000000020300720b */ /* 0x000fc80003f0d200 */
[----:B------:R-:W-:Y:S02]  /*1540*/  FSEL R12, R6, R12, !P0 ;  /* 0x0000000c060c7208 */ /* 0x000fe40004000000 */
[----:B------:R-:W-:Y:S01]  /*1550*/  FSEL R13, R9, R13, !P0 ;  /* 0x0000000d090d7208 */ /* 0x000fe20004000000 */
[----:B------:R-:W-:Y:S06]  /*1560*/  BRA `(.L_x_14) ;  /* 0x0000000000547947 */ /* 0x000fec0003800000 */
.L_x_13:
[----:B------:R-:W-:-:S14]  /*1570*/  DSETP.NAN.AND P0, PT, R6, R6, PT ;  /* 0x000000060600722a */ /* 0x000fdc0003f08000 */
[----:B------:R-:W-:Y:S05]  /*1580*/  @P0 BRA `(.L_x_15) ;  /* 0x0000000000440947 */ /* 0x000fea0003800000 */
[----:B------:R-:W-:-:S14]  /*1590*/  DSETP.NAN.AND P0, PT, R8, R8, PT ;  /* 0x000000080800722a */ /* 0x000fdc0003f08000 */
[----:B------:R-:W-:Y:S05]  /*15a0*/  @P0 BRA `(.L_x_16) ;  /* 0x0000000000300947 */ /* 0x000fea0003800000 */
[----:B------:R-:W-:Y:S01]  /*15b0*/  ISETP.NE.AND P0, PT, R22, R23, PT ;  /* 0x000000171600720c */ /* 0x000fe20003f05270 */
[----:B------:R-:W-:Y:S02]  /*15c0*/  IMAD.MOV.U32 R12, RZ, RZ, 0x0 ;  /* 0x00000000ff0c7424 */ /* 0x000fe400078e00ff */
[----:B------:R-:W-:-:S10]  /*15d0*/  IMAD.MOV.U32 R13, RZ, RZ, -0x80000 ;  /* 0xfff80000ff0d7424 */ /* 0x000fd400078e00ff */
[----:B------:R-:W-:Y:S05]  /*15e0*/  @!P0 BRA `(.L_x_14) ;  /* 0x0000000000348947 */ /* 0x000fea0003800000 */
[----:B------:R-:W-:Y:S02]  /*15f0*/  ISETP.NE.AND P0, PT, R22, 0x7ff00000, PT ;  /* 0x7ff000001600780c */ /* 0x000fe40003f05270 */
[----:B------:R-:W-:Y:S02]  /*1600*/  LOP3.LUT R13, R7, 0x80000000, R9, 0x48, !PT ;  /* 0x80000000070d7812 */ /* 0x000fe400078e4809 */
[----:B------:R-:W-:-:S13]  /*1610*/  ISETP.EQ.OR P0, PT, R23, RZ, !P0 ;  /* 0x000000ff1700720c */ /* 0x000fda0004702670 */
[----:B------:R-:W-:Y:S01]  /*1620*/  @P0 LOP3.LUT R2, R13, 0x7ff00000, RZ, 0xfc, !PT ;  /* 0x7ff000000d020812 */ /* 0x000fe200078efcff */
[----:B------:R-:W-:Y:S02]  /*1630*/  @!P0 IMAD.MOV.U32 R12, RZ, RZ, RZ ;  /* 0x000000ffff0c8224 */ /* 0x000fe400078e00ff */
[----:B------:R-:W-:Y:S02]  /*1640*/  @P0 IMAD.MOV.U32 R12, RZ, RZ, RZ ;  /* 0x000000ffff0c0224 */ /* 0x000fe400078e00ff */
[----:B------:R-:W-:Y:S01]  /*1650*/  @P0 IMAD.MOV.U32 R13, RZ, RZ, R2 ;  /* 0x000000ffff0d0224 */ /* 0x000fe200078e0002 */
[----:B------:R-:W-:Y:S06]  /*1660*/  BRA `(.L_x_14) ;  /* 0x0000000000147947 */ /* 0x000fec0003800000 */
.L_x_16:
[----:B------:R-:W-:Y:S01]  /*1670*/  LOP3.LUT R13, R9, 0x80000, RZ, 0xfc, !PT ;  /* 0x00080000090d7812 */ /* 0x000fe200078efcff */
[----:B------:R-:W-:Y:S01]  /*1680*/  IMAD.MOV.U32 R12, RZ, RZ, R8 ;  /* 0x000000ffff0c7224 */ /* 0x000fe200078e0008 */
[----:B------:R-:W-:Y:S06]  /*1690*/  BRA `(.L_x_14) ;  /* 0x0000000000087947 */ /* 0x000fec0003800000 */
.L_x_15:
[----:B------:R-:W-:Y:S01]  /*16a0*/  LOP3.LUT R13, R7, 0x80000, RZ, 0xfc, !PT ;  /* 0x00080000070d7812 */ /* 0x000fe200078efcff */
[----:B------:R-:W-:-:S07]  /*16b0*/  IMAD.MOV.U32 R12, RZ, RZ, R6 ;  /* 0x000000ffff0c7224 */ /* 0x000fce00078e0006 */
.L_x_14:
[----:B------:R-:W-:Y:S05]  /*16c0*/  BSYNC.RECONVERGENT B1 ;  /* 0x0000000000017941 */ /* 0x000fea0003800200 */
.L_x_12:
[----:B------:R-:W-:Y:S02]  /*16d0*/  IMAD.MOV.U32 R2, RZ, RZ, R4 ;  /* 0x000000ffff027224 */ /* 0x000fe400078e0004 */
[----:B------:R-:W-:-:S04]  /*16e0*/  IMAD.MOV.U32 R3, RZ, RZ, 0x0 ;  /* 0x00000000ff037424 */ /* 0x000fc800078e00ff */
[----:B------:R-:W-:Y:S05]  /*16f0*/  RET.REL.NODEC R2 `(_Z34generate_propagation_matrix_kernelPKdS0_S0_djjP7double2) ;  /* 0xffffffe802407950 */ /* 0x000fea0003c3ffff */
        .weak           $__internal_1_$__cuda_sm20_dsqrt_rn_f64_mediumpath_v1
        .type           $__internal_1_$__cuda_sm20_dsqrt_rn_f64_mediumpath_v1,@function
        .size           $__internal_1_$__cuda_sm20_dsqrt_rn_f64_mediumpath_v1,($_Z34generate_propagation_matrix_kernelPKdS0_S0_djjP7double2$__internal_trig_reduction_slowpathd - $__internal_1_$__cuda_sm20_dsqrt_rn_f64_mediumpath_v1)
$__internal_1_$__cuda_sm20_dsqrt_rn_f64_mediumpath_v1:
[----:B------:R-:W-:Y:S01]  /*1700*/  ISETP.GE.U32.AND P0, PT, R8, -0x3400000, PT ;  /* 0xfcc000000800780c */ /* 0x000fe20003f06070 */
[----:B------:R-:W-:Y:S01]  /*1710*/  BSSY.RECONVERGENT B1, `(.L_x_17) ;  /* 0x0000024000017945 */ /* 0x000fe20003800200 */
[----:B------:R-:W-:-:S11]  /*1720*/  IMAD.MOV.U32 R11, RZ, RZ, R17 ;  /* 0x000000ffff0b7224 */ /* 0x000fd600078e0011 */
[----:B------:R-:W-:Y:S05]  /*1730*/  @!P0 BRA `(.L_x_18) ;  /* 0x0000000000208947 */ /* 0x000fea0003800000 */
[----:B------:R-:W-:-:S10]  /*1740*/  DFMA.RM R10, R14, R10, R12 ;  /* 0x0000000a0e0a722b */ /* 0x000fd4000000400c */
[----:B------:R-:W-:-:S05]  /*1750*/  IADD3 R8, P0, PT, R10, 0x1, RZ ;  /* 0x000000010a087810 */ /* 0x000fca0007f1e0ff */
[----:B------:R-:W-:-:S06]  /*1760*/  IMAD.X R9, RZ, RZ, R11, P0 ;  /* 0x000000ffff097224 */ /* 0x000fcc00000e060b */
[----:B------:R-:W-:-:S08]  /*1770*/  DFMA.RP R6, -R10, R8, R6 ;  /* 0x000000080a06722b */ /* 0x000fd00000008106 */
[----:B------:R-:W-:-:S06]  /*1780*/  DSETP.GT.AND P0, PT, R6, RZ, PT ;  /* 0x000000ff0600722a */ /* 0x000fcc0003f04000 */
[----:B------:R-:W-:Y:S02]  /*1790*/  FSEL R8, R8, R10, P0 ;  /* 0x0000000a08087208 */ /* 0x000fe40000000000 */
[----:B------:R-:W-:Y:S01]  /*17a0*/  FSEL R9, R9, R11, P0 ;  /* 0x0000000b09097208 */ /* 0x000fe20000000000 */
[----:B------:R-:W-:Y:S06]  /*17b0*/  BRA `(.L_x_19) ;  /* 0x0000000000647947 */ /* 0x000fec0003800000 */
.L_x_18:
[----:B------:R-:W-:-:S14]  /*17c0*/  DSETP.NE.AND P0, PT, R6, RZ, PT ;  /* 0x000000ff0600722a */ /* 0x000fdc0003f05000 */
[----:B------:R-:W-:Y:S05]  /*17d0*/  @!P0 BRA `(.L_x_20) ;  /* 0x0000000000588947 */ /* 0x000fea0003800000 */
[----:B------:R-:W-:-:S13]  /*17e0*/  ISETP.GE.AND P0, PT, R7, RZ, PT ;  /* 0x000000ff0700720c */ /* 0x000fda0003f06270 */
[----:B------:R-:W-:Y:S02]  /*17f0*/  @!P0 IMAD.MOV.U32 R8, RZ, RZ, 0x0 ;  /* 0x00000000ff088424 */ /* 0x000fe400078e00ff */
[----:B------:R-:W-:Y:S01]  /*1800*/  @!P0 IMAD.MOV.U32 R9, RZ, RZ, -0x80000 ;  /* 0xfff80000ff098424 */ /* 0x000fe200078e00ff */
[----:B------:R-:W-:Y:S06]  /*1810*/  @!P0 BRA `(.L_x_19) ;  /* 0x00000000004c8947 */ /* 0x000fec0003800000 */
[----:B------:R-:W-:-:S13]  /*1820*/  ISETP.GT.AND P0, PT, R7, 0x7fefffff, PT ;  /* 0x7fefffff0700780c */ /* 0x000fda0003f04270 */
[----:B------:R-:W-:Y:S05]  /*1830*/  @P0 BRA `(.L_x_20) ;  /* 0x0000000000400947 */ /* 0x000fea0003800000 */
[----:B------:R-:W-:Y:S01]  /*1840*/  DMUL R6, R6, 8.11296384146066816958e+31 ;  /* 0x4690000006067828 */ /* 0x000fe20000000000 */
[----:B------:R-:W-:Y:S02]  /*1850*/  IMAD.MOV.U32 R8, RZ, RZ, RZ ;  /* 0x000000ffff087224 */ /* 0x000fe400078e00ff */
[----:B------:R-:W-:Y:S02]  /*1860*/  IMAD.MOV.U32 R12, RZ, RZ, 0x0 ;  /* 0x00000000ff0c7424 */ /* 0x000fe400078e00ff */
[----:B------:R-:W-:Y:S01]  /*1870*/  IMAD.MOV.U32 R13, RZ, RZ, 0x3fd80000 ;  /* 0x3fd80000ff0d7424 */ /* 0x000fe200078e00ff */
[----:B------:R-:W0:Y:S02]  /*1880*/  MUFU.RSQ64H R9, R7 ;  /* 0x0000000700097308 */ /* 0x000e240000001c00 */
[----:B0-----:R-:W-:-:S08]  /*1890*/  DMUL R10, R8, R8 ;  /* 0x00000008080a7228 */ /* 0x001fd00000000000 */
[----:B------:R-:W-:-:S08]  /*18a0*/  DFMA R10, R6, -R10, 1 ;  /* 0x3ff00000060a742b */ /* 0x000fd0000000080a */
[----:B------:R-:W-:Y:S02]  /*18b0*/  DFMA R12, R10, R12, 0.5 ;  /* 0x3fe000000a0c742b */ /* 0x000fe4000000000c */
[----:B------:R-:W-:-:S08]  /*18c0*/  DMUL R10, R8, R10 ;  /* 0x0000000a080a7228 */ /* 0x000fd00000000000 */
[----:B------:R-:W-:-:S08]  /*18d0*/  DFMA R10, R12, R10, R8 ;  /* 0x0000000a0c0a722b */ /* 0x000fd00000000008 */
[----:B------:R-:W-:Y:S02]  /*18e0*/  DMUL R8, R6, R10 ;  /* 0x0000000a06087228 */ /* 0x000fe40000000000 */
[----:B------:R-:W-:-:S06]  /*18f0*/  VIADD R11, R11, 0xfff00000 ;  /* 0xfff000000b0b7836 */ /* 0x000fcc0000000000 */
[----:B------:R-:W-:-:S08]  /*1900*/  DFMA R12, R8, -R8, R6 ;  /* 0x80000008080c722b */ /* 0x000fd00000000006 */
[----:B------:R-:W-:-:S10]  /*1910*/  DFMA R8, R10, R12, R8 ;  /* 0x0000000c0a08722b */ /* 0x000fd40000000008 */
[----:B------:R-:W-:Y:S01]  /*1920*/  VIADD R9, R9, 0xfcb00000 ;  /* 0xfcb0000009097836 */ /* 0x000fe20000000000 */
[----:B------:R-:W-:Y:S06]  /*1930*/  BRA `(.L_x_19) ;  /* 0x0000000000047947 */ /* 0x000fec0003800000 */
.L_x_20:
[----:B------:R-:W-:-:S11]  /*1940*/  DADD R8, R6, R6 ;  /* 0x0000000006087229 */ /* 0x000fd60000000006 */
.L_x_19:
[----:B------:R-:W-:Y:S05]  /*1950*/  BSYNC.RECONVERGENT B1 ;  /* 0x0000000000017941 */ /* 0x000fea0003800200 */
.L_x_17:
[----:B------:R-:W-:Y:S02]  /*1960*/  IMAD.MOV.U32 R3, RZ, RZ, 0x0 ;  /* 0x00000000ff037424 */ /* 0x000fe400078e00ff */
[----:B------:R-:W-:Y:S02]  /*1970*/  IMAD.MOV.U32 R20, RZ, RZ, R8 ;  /* 0x000000ffff147224 */ /* 0x000fe400078e0008 */
[----:B------:R-:W-:Y:S01]  /*1980*/  IMAD.MOV.U32 R21, RZ, RZ, R9 ;  /* 0x000000ffff157224 */ /* 0x000fe200078e0009 */
[----:B------:R-:W-:Y:S06]  /*1990*/  RET.REL.NODEC R2 `(_Z34generate_propagation_matrix_kernelPKdS0_S0_djjP7double2) ;  /* 0xffffffe402987950 */ /* 0x000fec0003c3ffff */
        .type           $_Z34generate_propagation_matrix_kernelPKdS0_S0_djjP7double2$__internal_trig_reduction_slowpathd,@function
        .size           $_Z34generate_propagation_matrix_kernelPKdS0_S0_djjP7double2$__internal_trig_reduction_slowpathd,(.L_x_121 - $_Z34generate_propagation_matrix_kernelPKdS0_S0_djjP7double2$__internal_trig_reduction_slowpathd)
$_Z34generate_propagation_matrix_kernelPKdS0_S0_djjP7double2$__internal_trig_reduction_slowpathd:
[--C-:B------:R-:W-:Y:S01]  /*19a0*/  SHF.R.U32.HI R9, RZ, 0x14, R8.reuse ;  /* 0x00000014ff097819 */ /* 0x100fe20000011608 */
[----:B------:R-:W-:Y:S02]  /*19b0*/  IMAD.MOV.U32 R17, RZ, RZ, R8 ;  /* 0x000000ffff117224 */ /* 0x000fe400078e0008 */
[----:B------:R-:W-:Y:S01]  /*19c0*/  IMAD.MOV.U32 R10, RZ, RZ, RZ ;  /* 0x000000ffff0a7224 */ /* 0x000fe200078e00ff */
[----:B------:R-:W-:-:S04]  /*19d0*/  LOP3.LUT R11, R9, 0x7ff, RZ, 0xc0, !PT ;  /* 0x000007ff090b7812 */ /* 0x000fc800078ec0ff */
[----:B------:R-:W-:-:S13]  /*19e0*/  ISETP.NE.AND P0, PT, R11, 0x7ff, PT ;  /* 0x000007ff0b00780c */ /* 0x000fda0003f05270 */
[----:B------:R-:W-:Y:S05]  /*19f0*/  @!P0 BRA `(.L_x_21) ;  /* 0x0000000800488947 */ /* 0x000fea0003800000 */
[----:B------:R-:W-:Y:S01]  /*1a00*/  VIADD R11, R11, 0xfffffc00 ;  /* 0xfffffc000b0b7836 */ /* 0x000fe20000000000 */
[----:B------:R-:W-:Y:S01]  /*1a10*/  BSSY.RECONVERGENT B2, `(.L_x_22) ;  /* 0x000002f000027945 */ /* 0x000fe20003800200 */
[----:B------:R-:W-:-:S03]  /*1a20*/  CS2R R14, SRZ ;  /* 0x00000000000e7805 */ /* 0x000fc6000001ff00 */
[----:B------:R-:W-:Y:S02]  /*1a30*/  SHF.R.U32.HI R10, RZ, 0x6, R11 ;  /* 0x00000006ff0a7819 */ /* 0x000fe4000001160b */
[----:B------:R-:W-:Y:S02]  /*1a40*/  ISETP.GE.U32.AND P0, PT, R11, 0x80, PT ;  /* 0x000000800b00780c */ /* 0x000fe40003f06070 */
[C---:B------:R-:W-:Y:S02]  /*1a50*/  IADD3 R11, PT, PT, -R10.reuse, 0x13, RZ ;  /* 0x000000130a0b7810 */ /* 0x040fe40007ffe1ff */
[----:B------:R-:W-:Y:S02]  /*1a60*/  IADD3 R25, PT, PT, -R10, 0xf, RZ ;  /* 0x0000000f0a197810 */ /* 0x000fe40007ffe1ff */
[----:B------:R-:W-:-:S04]  /*1a70*/  SEL R11, R11, 0x12, P0 ;  /* 0x000000120b0b7807 */ /* 0x000fc80000000000 */
[----:B------:R-:W-:-:S13]  /*1a80*/  ISETP.GE.AND P0, PT, R25, R11, PT ;  /* 0x0000000b1900720c */ /* 0x000fda0003f06270 */
[----:B------:R-:W-:Y:S05]  /*1a90*/  @P0 BRA `(.L_x_23) ;  /* 0x0000000000980947 */ /* 0x000fea0003800000 */
[----:B------:R-:W0:Y:S01]  /*1aa0*/  LDC.64 R12, c[0x0][0x358] ;  /* 0x0000d600ff0c7b82 */ /* 0x000e220000000a00 */
[C---:B------:R-:W-:Y:S01]  /*1ab0*/  SHF.L.U64.HI R19, R16.reuse, 0xb, R17 ;  /* 0x0000000b10137819 */ /* 0x040fe20000010211 */
[----:B------:R-:W-:Y:S01]  /*1ac0*/  BSSY.RECONVERGENT B3, `(.L_x_24) ;  /* 0x0000022000037945 */ /* 0x000fe20003800200 */
[----:B------:R-:W-:Y:S01]  /*1ad0*/  IMAD.SHL.U32 R23, R16, 0x800, RZ ;  /* 0x0000080010177824 */ /* 0x000fe200078e00ff */
[----:B------:R-:W-:Y:S01]  /*1ae0*/  IADD3 R22, PT, PT, RZ, -R10, -R11 ;  /* 0x8000000aff167210 */ /* 0x000fe20007ffe80b */
[----:B------:R-:W-:Y:S01]  /*1af0*/  IMAD.MOV.U32 R18, RZ, RZ, RZ ;  /* 0x000000ffff127224 */ /* 0x000fe200078e00ff */
[----:B------:R-:W-:Y:S02]  /*1b00*/  CS2R R14, SRZ ;  /* 0x00000000000e7805 */ /* 0x000fe4000001ff00 */
[----:B------:R-:W-:-:S07]  /*1b10*/  LOP3.LUT R19, R19, 0x80000000, RZ, 0xfc, !PT ;  /* 0x8000000013137812 */ /* 0x000fce00078efcff */
.L_x_25:
[----:B------:R-:W1:Y:S01]  /*1b20*/  LDC.64 R16, c[0x4][RZ] ;  /* 0x01000000ff107b82 */ /* 0x000e620000000a00 */
[----:B0-----:R-:W-:Y:S02]  /*1b30*/  R2UR UR6, R12 ;  /* 0x000000000c0672ca */ /* 0x001fe400000e0000 */
[----:B------:R-:W-:Y:S01]  /*1b40*/  R2UR UR7, R13 ;  /* 0x000000000d0772ca */ /* 0x000fe200000e0000 */
[----:B-1----:R-:W-:-:S12]  /*1b50*/  IMAD.WIDE R16, R25, 0x8, R16 ;  /* 0x0000000819107825 */ /* 0x002fd800078e0210 */
[----:B------:R-:W2:Y:S01]  /*1b60*/  LDG.E.64.CONSTANT R16, desc[UR6][R16.64] ;  /* 0x0000000610107981 */ /* 0x000ea2000c1e9b00 */
[----:B------:R-:W-:Y:S02]  /*1b70*/  VIADD R22, R22, 0x1 ;  /* 0x0000000116167836 */ /* 0x000fe40000000000 */
[----:B------:R-:W-:Y:S02]  /*1b80*/  VIADD R25, R25, 0x1 ;  /* 0x0000000119197836 */ /* 0x000fe40000000000 */
[----:B--2---:R-:W-:-:S04]  /*1b90*/  IMAD.WIDE.U32 R14, P2, R16, R23, R14 ;  /* 0x00000017100e7225 */ /* 0x004fc8000784000e */
[----:B------:R-:W-:Y:S02]  /*1ba0*/  IMAD R27, R16, R19, RZ ;  /* 0x00000013101b7224 */ /* 0x000fe400078e02ff */
[CC--:B------:R-:W-:Y:S02]  /*1bb0*/  IMAD R24, R17.reuse, R23.reuse, RZ ;  /* 0x0000001711187224 */ /* 0x0c0fe400078e02ff */
[----:B------:R-:W-:Y:S01]  /*1bc0*/  IMAD.HI.U32 R29, R17, R23, RZ ;  /* 0x00000017111d7227 */ /* 0x000fe200078e00ff */
[----:B------:R-:W-:-:S03]  /*1bd0*/  IADD3 R15, P0, PT, R27, R15, RZ ;  /* 0x0000000f1b0f7210 */ /* 0x000fc60007f1e0ff */
[----:B------:R-:W-:Y:S01]  /*1be0*/  IMAD R27, R18, 0x8, R1 ;  /* 0x00000008121b7824 */ /* 0x000fe200078e0201 */
[----:B------:R-:W-:Y:S01]  /*1bf0*/  IADD3 R15, P1, PT, R24, R15, RZ ;  /* 0x0000000f180f7210 */ /* 0x000fe20007f3e0ff */
[----:B------:R-:W-:-:S04]  /*1c00*/  IMAD.HI.U32 R24, R16, R19, RZ ;  /* 0x0000001310187227 */ /* 0x000fc800078e00ff */
[----:B------:R-:W-:Y:S01]  /*1c10*/  IMAD.X R24, RZ, RZ, R24, P2 ;  /* 0x000000ffff187224 */ /* 0x000fe200010e0618 */
[----:B------:R0:W-:Y:S01]  /*1c20*/  STL.64 [R27], R14 ;  /* 0x0000000e1b007387 */ /* 0x0001e20000100a00 */
[----:B------:R-:W-:-:S03]  /*1c30*/  IMAD.HI.U32 R16, R17, R19, RZ ;  /* 0x0000001311107227 */ /* 0x000fc600078e00ff */
[----:B------:R-:W-:Y:S01]  /*1c40*/  IADD3.X R24, P0, PT, R29, R24, RZ, P0, !PT ;  /* 0x000000181d187210 */ /* 0x000fe2000071e4ff */
[----:B------:R-:W-:Y:S02]  /*1c50*/  IMAD R17, R17, R19, RZ ;  /* 0x0000001311117224 */ /* 0x000fe400078e02ff */
[----:B------:R-:W-:Y:S02]  /*1c60*/  VIADD R18, R18, 0x1 ;  /* 0x0000000112127836 */ /* 0x000fe40000000000 */
[----:B------:R-:W-:Y:S01]  /*1c70*/  IMAD.X R16, RZ, RZ, R16, P0 ;  /* 0x000000ffff107224 */ /* 0x000fe200000e0610 */
[----:B------:R-:W-:Y:S02]  /*1c80*/  ISETP.NE.AND P0, PT, R22, -0xf, PT ;  /* 0xfffffff11600780c */ /* 0x000fe40003f05270 */
[----:B------:R-:W-:-:S05]  /*1c90*/  IADD3.X R24, P1, PT, R17, R24, RZ, P1, !PT ;  /* 0x0000001811187210 */ /* 0x000fca0000f3e4ff */
[----:B------:R-:W-:Y:S02]  /*1ca0*/  IMAD.X R17, RZ, RZ, R16, P1 ;  /* 0x000000ffff117224 */ /* 0x000fe400008e0610 */
[----:B0-----:R-:W-:Y:S02]  /*1cb0*/  IMAD.MOV.U32 R14, RZ, RZ, R24 ;  /* 0x000000ffff0e7224 */ /* 0x001fe400078e0018 */
[----:B------:R-:W-:Y:S02]  /*1cc0*/  IMAD.MOV.U32 R15, RZ, RZ, R17 ;  /* 0x000000ffff0f7224 */ /* 0x000fe400078e0011 */
[----:B------:R-:W-:Y:S05]  /*1cd0*/  @P0 BRA `(.L_x_25) ;  /* 0xfffffffc00900947 */ /* 0x000fea000383ffff */
[----:B------:R-:W-:Y:S05]  /*1ce0*/  BSYNC.RECONVERGENT B3 ;  /* 0x0000000000037941 */ /* 0x000fea0003800200 */
.L_x_24:
[----:B------:R-:W-:-:S07]  /*1cf0*/  IMAD.MOV.U32 R25, RZ, RZ, R11 ;  /* 0x000000ffff197224 */ /* 0x000fce00078e000b */
.L_x_23:
[----:B------:R-:W-:Y:S05]  /*1d00*/  BSYNC.RECONVERGENT B2 ;  /* 0x0000000000027941 */ /* 0x000fea0003800200 */
.L_x_22:
[----:B------:R-:W-:Y:S01]  /*1d10*/  LOP3.LUT P0, R19, R9, 0x3f, RZ, 0xc0, !PT ;  /* 0x0000003f09137812 */ /* 0x000fe2000780c0ff */
[----:B------:R-:W-:-:S04]  /*1d20*/  IMAD.IADD R10, R10, 0x1, R25 ;  /* 0x000000010a0a7824 */ /* 0x000fc800078e0219 */
[----:B------:R-:W-:-:S05]  /*1d30*/  IMAD.U32 R23, R10, 0x8, R1 ;  /* 0x000000080a177824 */ /* 0x000fca00078e0001 */
[----:B------:R0:W-:Y:S04]  /*1d40*/  STL.64 [R23+-0x78], R14 ;  /* 0xffff880e17007387 */ /* 0x0001e80000100a00 */
[----:B------:R-:W2:Y:S04]  /*1d50*/  @P0 LDL.64 R16, [R1+0x8] ;  /* 0x0000080001100983 */ /* 0x000ea80000100a00 */
[----:B------:R-:W3:Y:S04]  /*1d60*/  LDL.64 R12, [R1+0x10] ;  /* 0x00001000010c7983 */ /* 0x000ee80000100a00 */
[----:B------:R-:W4:Y:S01]  /*1d70*/  LDL.64 R10, [R1+0x18] ;  /* 0x00001800010a7983 */ /* 0x000f220000100a00 */
[----:B------:R-:W-:Y:S01]  /*1d80*/  @P0 LOP3.LUT R9, R19, 0x3f, RZ, 0x3c, !PT ;  /* 0x0000003f13090812 */ /* 0x000fe200078e3cff */
[----:B------:R-:W-:Y:S01]  /*1d90*/  BSSY.RECONVERGENT B2, `(.L_x_26) ;  /* 0x0000034000027945 */ /* 0x000fe20003800200 */
[----:B--2---:R-:W-:-:S02]  /*1da0*/  @P0 SHF.R.U64 R16, R16, 0x1, R17 ;  /* 0x0000000110100819 */ /* 0x004fc40000001211 */
[----:B------:R-:W-:Y:S02]  /*1db0*/  @P0 SHF.R.U32.HI R18, RZ, 0x1, R17 ;  /* 0x00000001ff120819 */ /* 0x000fe40000011611 */
[----:B---3--:R-:W-:Y:S02]  /*1dc0*/  @P0 SHF.L.U32 R17, R12, R19, RZ ;  /* 0x000000130c110219 */ /* 0x008fe400000006ff */
[----:B0-----:R-:W-:Y:S02]  /*1dd0*/  @P0 SHF.R.U64 R14, R16, R9, R18 ;  /* 0x00000009100e0219 */ /* 0x001fe40000001212 */
[--C-:B------:R-:W-:Y:S02]  /*1de0*/  @P0 SHF.R.U32.HI R26, RZ, 0x1, R13.reuse ;  /* 0x00000001ff1a0819 */ /* 0x100fe4000001160d */
[C-C-:B------:R-:W-:Y:S02]  /*1df0*/  @P0 SHF.R.U64 R24, R12.reuse, 0x1, R13.reuse ;  /* 0x000000010c180819 */ /* 0x140fe4000000120d */
[----:B------:R-:W-:-:S02]  /*1e00*/  @P0 SHF.L.U64.HI R22, R12, R19, R13 ;  /* 0x000000130c160219 */ /* 0x000fc4000001020d */
[----:B------:R-:W-:Y:S02]  /*1e10*/  @P0 SHF.R.U32.HI R15, RZ, R9, R18 ;  /* 0x00000009ff0f0219 */ /* 0x000fe40000011612 */
[----:B------:R-:W-:Y:S02]  /*1e20*/  @P0 LOP3.LUT R12, R17, R14, RZ, 0xfc, !PT ;  /* 0x0000000e110c0212 */ /* 0x000fe400078efcff */
[----:B----4-:R-:W-:Y:S02]  /*1e30*/  @P0 SHF.L.U32 R16, R10, R19, RZ ;  /* 0x000000130a100219 */ /* 0x010fe400000006ff */
[----:B------:R-:W-:Y:S01]  /*1e40*/  @P0 SHF.R.U64 R23, R24, R9, R26 ;  /* 0x0000000918170219 */ /* 0x000fe2000000121a */
[----:B------:R-:W-:Y:S01]  /*1e50*/  IMAD.SHL.U32 R14, R12, 0x4, RZ ;  /* 0x000000040c0e7824 */ /* 0x000fe200078e00ff */
[----:B------:R-:W-:Y:S02]  /*1e60*/  @P0 LOP3.LUT R13, R22, R15, RZ, 0xfc, !PT ;  /* 0x0000000f160d0212 */ /* 0x000fe400078efcff */
[----:B------:R-:W-:-:S02]  /*1e70*/  @P0 SHF.L.U64.HI R18, R10, R19, R11 ;  /* 0x000000130a120219 */ /* 0x000fc4000001020b */
[----:B------:R-:W-:Y:S02]  /*1e80*/  @P0 SHF.R.U32.HI R9, RZ, R9, R26 ;  /* 0x00000009ff090219 */ /* 0x000fe4000001161a */
[----:B------:R-:W-:Y:S02]  /*1e90*/  @P0 LOP3.LUT R10, R16, R23, RZ, 0xfc, !PT ;  /* 0x00000017100a0212 */ /* 0x000fe400078efcff */
[----:B------:R-:W-:Y:S02]  /*1ea0*/  SHF.L.U64.HI R15, R12, 0x2, R13 ;  /* 0x000000020c0f7819 */ /* 0x000fe4000001020d */
[----:B------:R-:W-:Y:S02]  /*1eb0*/  @P0 LOP3.LUT R11, R18, R9, RZ, 0xfc, !PT ;  /* 0x00000009120b0212 */ /* 0x000fe400078efcff */
[----:B------:R-:W-:Y:S02]  /*1ec0*/  SHF.L.W.U32.HI R13, R13, 0x2, R10 ;  /* 0x000000020d0d7819 */ /* 0x000fe40000010e0a */
[----:B------:R-:W-:-:S02]  /*1ed0*/  IADD3 RZ, P0, PT, RZ, -R14, RZ ;  /* 0x8000000effff7210 */ /* 0x000fc40007f1e0ff */
[----:B------:R-:W-:Y:S02]  /*1ee0*/  LOP3.LUT R9, RZ, R15, RZ, 0x33, !PT ;  /* 0x0000000fff097212 */ /* 0x000fe400078e33ff */
[----:B------:R-:W-:Y:S02]  /*1ef0*/  SHF.L.W.U32.HI R10, R10, 0x2, R11 ;  /* 0x000000020a0a7819 */ /* 0x000fe40000010e0b */
[----:B------:R-:W-:Y:S02]  /*1f00*/  LOP3.LUT R12, RZ, R13, RZ, 0x33, !PT ;  /* 0x0000000dff0c7212 */ /* 0x000fe400078e33ff */
[----:B------:R-:W-:Y:S02]  /*1f10*/  IADD3.X R18, P0, PT, RZ, R9, RZ, P0, !PT ;  /* 0x00000009ff127210 */ /* 0x000fe4000071e4ff */
[----:B------:R-:W-:Y:S02]  /*1f20*/  LOP3.LUT R9, RZ, R10, RZ, 0x33, !PT ;  /* 0x0000000aff097212 */ /* 0x000fe400078e33ff */
[----:B------:R-:W-:-:S02]  /*1f30*/  IADD3.X R12, P1, PT, RZ, R12, RZ, P0, !PT ;  /* 0x0000000cff0c7210 */ /* 0x000fc4000073e4ff */
[----:B------:R-:W-:-:S03]  /*1f40*/  ISETP.GT.U32.AND P2, PT, R13, -0x1, PT ;  /* 0xffffffff0d00780c */ /* 0x000fc60003f44070 */
[----:B------:R-:W-:Y:S01]  /*1f50*/  IMAD.X R9, RZ, RZ, R9, P1 ;  /* 0x000000ffff097224 */ /* 0x000fe200008e0609 */
[----:B------:R-:W-:-:S04]  /*1f60*/  ISETP.GT.AND.EX P0, PT, R10, -0x1, PT, P2 ;  /* 0xffffffff0a00780c */ /* 0x000fc80003f04320 */
[----:B------:R-:W-:Y:S02]  /*1f70*/  SEL R9, R10, R9, P0 ;  /* 0x000000090a097207 */ /* 0x000fe40000000000 */
[----:B------:R-:W-:Y:S02]  /*1f80*/  SEL R16, R13, R12, P0 ;  /* 0x0000000c0d107207 */ /* 0x000fe40000000000 */
[----:B------:R-:W-:-:S04]  /*1f90*/  ISETP.NE.U32.AND P1, PT, R9, RZ, PT ;  /* 0x000000ff0900720c */ /* 0x000fc80003f25070 */
[----:B------:R-:W-:Y:S01]  /*1fa0*/  SEL R13, R16, R9, !P1 ;  /* 0x00000009100d7207 */ /* 0x000fe20004800000 */
[----:B------:R-:W-:-:S05]  /*1fb0*/  @!P0 IMAD.MOV R14, RZ, RZ, -R14 ;  /* 0x000000ffff0e8224 */ /* 0x000fca00078e0a0e */
[----:B------:R-:W0:Y:S02]  /*1fc0*/  FLO.U32 R13, R13 ;  /* 0x0000000d000d7300 */ /* 0x000e2400000e0000 */
[C---:B0-----:R-:W-:Y:S02]  /*1fd0*/  IADD3 R17, PT, PT, -R13.reuse, 0x1f, RZ ;  /* 0x0000001f0d117810 */ /* 0x041fe40007ffe1ff */
[----:B------:R-:W-:-:S03]  /*1fe0*/  IADD3 R12, PT, PT, -R13, 0x3f, RZ ;  /* 0x0000003f0d0c7810 */ /* 0x000fc60007ffe1ff */
[----:B------:R-:W-:Y:S01]  /*1ff0*/  @P1 IMAD.MOV R12, RZ, RZ, R17 ;  /* 0x000000ffff0c1224 */ /* 0x000fe200078e0211 */
[----:B------:R-:W-:-:S04]  /*2000*/  SEL R17, R15, R18, P0 ;  /* 0x000000120f117207 */ /* 0x000fc80000000000 */
[----:B------:R-:W-:-:S13]  /*2010*/  ISETP.NE.AND P1, PT, R12, RZ, PT ;  /* 0x000000ff0c00720c */ /* 0x000fda0003f25270 */
[----:B------:R-:W-:Y:S05]  /*2020*/  @!P1 BRA `(.L_x_27) ;  /* 0x0000000000289947 */ /* 0x000fea0003800000 */
[----:B------:R-:W-:Y:S02]  /*2030*/  LOP3.LUT R13, R12, 0x3f, RZ, 0xc0, !PT ;  /* 0x0000003f0c0d7812 */ /* 0x000fe400078ec0ff */
[--C-:B------:R-:W-:Y:S02]  /*2040*/  SHF.R.U64 R15, R14, 0x1, R17.reuse ;  /* 0x000000010e0f7819 */ /* 0x100fe40000001211 */
[----:B------:R-:W-:Y:S02]  /*2050*/  SHF.R.U32.HI R17, RZ, 0x1, R17 ;  /* 0x00000001ff117819 */ /* 0x000fe40000011611 */
[----:B------:R-:W-:Y:S02]  /*2060*/  LOP3.LUT R14, R12, 0x3f, RZ, 0xc, !PT ;  /* 0x0000003f0c0e7812 */ /* 0x000fe400078e0cff */
[CC--:B------:R-:W-:Y:S02]  /*2070*/  SHF.L.U64.HI R18, R16.reuse, R13.reuse, R9 ;  /* 0x0000000d10127219 */ /* 0x0c0fe40000010209 */
[----:B------:R-:W-:-:S02]  /*2080*/  SHF.L.U32 R13, R16, R13, RZ ;  /* 0x0000000d100d7219 */ /* 0x000fc400000006ff */
[-CC-:B------:R-:W-:Y:S02]  /*2090*/  SHF.R.U64 R16, R15, R14.reuse, R17.reuse ;  /* 0x0000000e0f107219 */ /* 0x180fe40000001211 */
[----:B------:R-:W-:Y:S02]  /*20a0*/  SHF.R.U32.HI R9, RZ, R14, R17 ;  /* 0x0000000eff097219 */ /* 0x000fe40000011611 */
[----:B------:R-:W-:Y:S02]  /*20b0*/  LOP3.LUT R16, R13, R16, RZ, 0xfc, !PT ;  /* 0x000000100d107212 */ /* 0x000fe400078efcff */
[----:B------:R-:W-:-:S07]  /*20c0*/  LOP3.LUT R9, R18, R9, RZ, 0xfc, !PT ;  /* 0x0000000912097212 */ /* 0x000fce00078efcff */
.L_x_27:
[----:B------:R-:W-:Y:S05]  /*20d0*/  BSYNC.RECONVERGENT B2 ;  /* 0x0000000000027941 */ /* 0x000fea0003800200 */
.L_x_26:
[----:B------:R-:W-:Y:S01]  /*20e0*/  IMAD.WIDE.U32 R18, R16, 0x2168c235, RZ ;  /* 0x2168c23510127825 */ /* 0x000fe200078e00ff */
[----:B------:R-:W-:-:S03]  /*20f0*/  SHF.R.U32.HI R11, RZ, 0x1e, R11 ;  /* 0x0000001eff0b7819 */ /* 0x000fc6000001160b */
[----:B------:R-:W-:Y:S01]  /*2100*/  IMAD.MOV.U32 R14, RZ, RZ, R19 ;  /* 0x000000ffff0e7224 */ /* 0x000fe200078e0013 */
[----:B------:R-:W-:Y:S01]  /*2110*/  IADD3 RZ, P1, PT, R18, R18, RZ ;  /* 0x0000001212ff7210 */ /* 0x000fe20007f3e0ff */
[----:B------:R-:W-:Y:S01]  /*2120*/  IMAD.MOV.U32 R15, RZ, RZ, RZ ;  /* 0x000000ffff0f7224 */ /* 0x000fe200078e00ff */
[----:B------:R-:W-:Y:S01]  /*2130*/  LEA.HI R10, R10, R11, RZ, 0x1 ;  /* 0x0000000b0a0a7211 */ /* 0x000fe200078f08ff */
[----:B------:R-:W-:-:S04]  /*2140*/  IMAD.HI.U32 R13, R9, -0x36f0255e, RZ ;  /* 0xc90fdaa2090d7827 */ /* 0x000fc800078e00ff */
[----:B------:R-:W-:-:S04]  /*2150*/  IMAD.WIDE.U32 R14, R16, -0x36f0255e, R14 ;  /* 0xc90fdaa2100e7825 */ /* 0x000fc800078e000e */
[C---:B------:R-:W-:Y:S02]  /*2160*/  IMAD R17, R9.reuse, -0x36f0255e, RZ ;  /* 0xc90fdaa209117824 */ /* 0x040fe400078e02ff */
[----:B------:R-:W-:-:S04]  /*2170*/  IMAD.WIDE.U32 R14, P2, R9, 0x2168c235, R14 ;  /* 0x2168c235090e7825 */ /* 0x000fc8000784000e */
[----:B------:R-:W-:Y:S01]  /*2180*/  IMAD.X R9, RZ, RZ, R13, P2 ;  /* 0x000000ffff097224 */ /* 0x000fe200010e060d */
[----:B------:R-:W-:Y:S02]  /*2190*/  IADD3 R13, P2, PT, R17, R15, RZ ;  /* 0x0000000f110d7210 */ /* 0x000fe40007f5e0ff */
[----:B------:R-:W-:Y:S02]  /*21a0*/  IADD3.X RZ, P1, PT, R14, R14, RZ, P1, !PT ;  /* 0x0000000e0eff7210 */ /* 0x000fe40000f3e4ff */
[C---:B------:R-:W-:Y:S01]  /*21b0*/  ISETP.GT.U32.AND P3, PT, R13.reuse, RZ, PT ;  /* 0x000000ff0d00720c */ /* 0x040fe20003f64070 */
[----:B------:R-:W-:Y:S01]  /*21c0*/  IMAD.X R9, RZ, RZ, R9, P2 ;  /* 0x000000ffff097224 */ /* 0x000fe200010e0609 */
[----:B------:R-:W-:-:S04]  /*21d0*/  IADD3.X R14, P2, PT, R13, R13, RZ, P1, !PT ;  /* 0x0000000d0d0e7210 */ /* 0x000fc80000f5e4ff */
[C---:B------:R-:W-:Y:S01]  /*21e0*/  ISETP.GT.AND.EX P1, PT, R9.reuse, RZ, PT, P3 ;  /* 0x000000ff0900720c */ /* 0x040fe20003f24330 */
[----:B------:R-:W-:-:S03]  /*21f0*/  IMAD.X R16, R9, 0x1, R9, P2 ;  /* 0x0000000109107824 */ /* 0x000fc600010e0609 */
[----:B------:R-:W-:Y:S02]  /*2200*/  SEL R14, R14, R13, P1 ;  /* 0x0000000d0e0e7207 */ /* 0x000fe40000800000 */
[----:B------:R-:W-:Y:S02]  /*2210*/  SEL R13, R16, R9, P1 ;  /* 0x00000009100d7207 */ /* 0x000fe40000800000 */
[----:B------:R-:W-:Y:S02]  /*2220*/  IADD3 R16, P2, PT, R14, 0x1, RZ ;  /* 0x000000010e107810 */ /* 0x000fe40007f5e0ff */
[----:B------:R-:W-:Y:S02]  /*2230*/  SEL R9, RZ, 0xffffffff, !P1 ;  /* 0xffffffffff097807 */ /* 0x000fe40004800000 */
[----:B------:R-:W-:Y:S01]  /*2240*/  LOP3.LUT P1, R8, R8, 0x80000000, RZ, 0xc0, !PT ;  /* 0x8000000008087812 */ /* 0x000fe2000782c0ff */
[----:B------:R-:W-:Y:S02]  /*2250*/  IMAD.X R13, RZ, RZ, R13, P2 ;  /* 0x000000ffff0d7224 */ /* 0x000fe400010e060d */
[----:B------:R-:W-:Y:S01]  /*2260*/  IMAD.IADD R9, R9, 0x1, -R12 ;  /* 0x0000000109097824 */ /* 0x000fe200078e0a0c */
[----:B------:R-:W-:-:S02]  /*2270*/  @!P0 LOP3.LUT R8, R8, 0x80000000, RZ, 0x3c, !PT ;  /* 0x8000000008088812 */ /* 0x000fc400078e3cff */
[----:B------:R-:W-:Y:S01]  /*2280*/  SHF.R.U64 R16, R16, 0xa, R13 ;  /* 0x0000000a10107819 */ /* 0x000fe2000000120d */
[----:B------:R-:W-:-:S03]  /*2290*/  IMAD.SHL.U32 R9, R9, 0x100000, RZ ;  /* 0x0010000009097824 */ /* 0x000fc600078e00ff */
[----:B------:R-:W-:-:S03]  /*22a0*/  IADD3 R16, P2, PT, R16, 0x1, RZ ;  /* 0x0000000110107810 */ /* 0x000fc60007f5e0ff */
[----:B------:R-:W-:Y:S01]  /*22b0*/  @P1 IMAD.MOV R10, RZ, RZ, -R10 ;  /* 0x000000ffff0a1224 */ /* 0x000fe200078e0a0a */
[----:B------:R-:W-:-:S04]  /*22c0*/  LEA.HI.X R13, R13, RZ, RZ, 0x16, P2 ;  /* 0x000000ff0d0d7211 */ /* 0x000fc800010fb4ff */
[--C-:B------:R-:W-:Y:S02]  /*22d0*/  SHF.R.U64 R16, R16, 0x1, R13.reuse ;  /* 0x0000000110107819 */ /* 0x100fe4000000120d */
[----:B------:R-:W-:Y:S02]  /*22e0*/  SHF.R.U32.HI R12, RZ, 0x1, R13 ;  /* 0x00000001ff0c7819 */ /* 0x000fe4000001160d */
[----:B------:R-:W-:-:S04]  /*22f0*/  IADD3 R16, P2, P3, RZ, RZ, R16 ;  /* 0x000000ffff107210 */ /* 0x000fc80007b5e010 */
[----:B------:R-:W-:-:S04]  /*2300*/  IADD3.X R9, PT, PT, R9, 0x3fe00000, R12, P2, P3 ;  /* 0x3fe0000009097810 */ /* 0x000fc800017e640c */
[----:B------:R-:W-:-:S07]  /*2310*/  LOP3.LUT R17, R9, R8, RZ, 0xfc, !PT ;  /* 0x0000000809117212 */ /* 0x000fce00078efcff */
.L_x_21:
[----:B------:R-:W-:Y:S02]  /*2320*/  IMAD.MOV.U32 R8, RZ, RZ, R4 ;  /* 0x000000ffff087224 */ /* 0x000fe400078e0004 */
[----:B------:R-:W-:-:S04]  /*2330*/  IMAD.MOV.U32 R9, RZ, RZ, 0x0 ;  /* 0x00000000ff097424 */ /* 0x000fc800078e00ff */
[----:B------:R-:W-:Y:S05]  /*2340*/  RET.REL.NODEC R8 `(_Z34generate_propagation_matrix_kernelPKdS0_S0_djjP7double2) ;  /* 0xffffffdc082c7950 */ /* 0x000fea0003c3ffff */
.L_x_28:
[----:B------:R-:W-:-:S00]  /*2350*/  BRA `(.L_x_28) ;  /* 0xfffffffc00fc7947 */ /* 0x000fc0000383ffff */
[----:B------:R-:W-:-:S00]  /*2360*/  NOP ;  /* 0x0000000000007918 */ /* 0x000fc00000000000 */
        /* <DEDUP_REMOVED lines=9> */
.L_x_121:


//--------------------- .text._Z14col_sum_kernelPKdjjPd --------------------------
	.section	.text._Z14col_sum_kernelPKdjjPd,"ax",@progbits
	.align	128
        .global         _Z14col_sum_kernelPKdjjPd
        .type           _Z14col_sum_kernelPKdjjPd,@function
        .size           _Z14col_sum_kernelPKdjjPd,(.L_x_131 - _Z14col_sum_kernelPKdjjPd)
        .other          _Z14col_sum_kernelPKdjjPd,@"STO_CUDA_ENTRY STV_DEFAULT"
_Z14col_sum_kernelPKdjjPd:
.text._Z14col_sum_kernelPKdjjPd:
[----:B------:R-:W-:Y:S01]  /*0000*/  LDC R1, c[0x0][0x37c] ;  /* 0x0000df00ff017b82 */ /* 0x000fe20000000800 */
[----:B------:R-:W0:Y:S07]  /*0010*/  S2R R5, SR_TID.Y ;  /* 0x0000000000057919 */ /* 0x000e2e0000002200 */
[----:B------:R-:W1:Y:S01]  /*0020*/  S2UR UR5, SR_CTAID.Y ;  /* 0x00000000000579c3 */ /* 0x000e620000002600 */
[----:B------:R-:W1:Y:S07]  /*0030*/  LDCU UR4, c[0x0][0x364] ;  /* 0x00006c80ff0477ac */ /* 0x000e6e0008000800 */
[----:B------:R-:W2:Y:S01]  /*0040*/  LDC R0, c[0x0][0x388] ;  /* 0x0000e200ff007b82 */ /* 0x000ea20000000800 */
[----:B-1----:R-:W-:-:S06]  /*0050*/  UIMAD UR5, UR5, UR4, URZ ;  /* 0x00000004050572a4 */ /* 0x002fcc000f8e02ff */
[----:B0-----:R-:W-:-:S04]  /*0060*/  IADD3 R3, PT, PT, R5, UR5, RZ ;  /* 0x0000000505037c10 */ /* 0x001fc8000fffe0ff */
[----:B--2---:R-:W-:-:S13]  /*0070*/  ISETP.GE.U32.AND P0, PT, R3, R0, PT ;  /* 0x000000000300720c */ /* 0x004fda0003f06070 */
[----:B------:R-:W-:Y:S05]  /*0080*/  @P0 EXIT ;  /* 0x000000000000094d */ /* 0x000fea0003800000 */
[----:B------:R-:W0:Y:S01]  /*0090*/  LDCU UR6, c[0x0][0x38c] ;  /* 0x00007180ff0677ac */ /* 0x000e220008000800 */
[----:B------:R-:W-:Y:S01]  /*00a0*/  CS2R R24, SRZ ;  /* 0x0000000000187805 */ /* 0x000fe2000001ff00 */
[----:B------:R-:W1:Y:S01]  /*00b0*/  LDCU.64 UR10, c[0x0][0x358] ;  /* 0x00006b00ff0a77ac */ /* 0x000e620008000a00 */
[----:B0-----:R-:W-:-:S09]  /*00c0*/  UISETP.NE.AND UP0, UPT, UR6, URZ, UPT ;  /* 0x000000ff0600728c */ /* 0x001fd2000bf05270 */
[----:B-1----:R-:W-:Y:S05]  /*00d0*/  BRA.U !UP0, `(.L_x_29) ;  /* 0x0000000908987547 */ /* 0x002fea000b800000 */
[----:B------:R-:W-:Y:S01]  /*00e0*/  UISETP.GE.U32.AND UP1, UPT, UR6, 0x10, UPT ;  /* 0x000000100600788c */ /* 0x000fe2000bf26070 */
[----:B------:R-:W-:Y:S01]  /*00f0*/  CS2R R24, SRZ ;  /* 0x0000000000187805 */ /* 0x000fe2000001ff00 */
[----:B------:R-:W-:Y:S01]  /*0100*/  ULOP3.LUT UR7, UR6, 0xf, URZ, 0xc0, !UPT ;  /* 0x0000000f06077892 */ /* 0x000fe2000f8ec0ff */
[----:B------:R-:W-:-:S03]  /*0110*/  UMOV UR4, URZ ;  /* 0x000000ff00047c82 */ /* 0x000fc60008000000 */
[----:B------:R-:W-:-:S03]  /*0120*/  UISETP.NE.AND UP0, UPT, UR7, URZ, UPT ;  /* 0x000000ff0700728c */ /* 0x000fc6000bf05270 */
[----:B------:R-:W-:Y:S08]  /*0130*/  BRA.U !UP1, `(.L_x_30) ;  /* 0x00000005095c7547 */ /* 0x000ff0000b800000 */
[----:B------:R-:W-:Y:S01]  /*0140*/  ULOP3.LUT UR4, UR6, 0xfffffff0, URZ, 0xc0, !UPT ;  /* 0xfffffff006047892 */ /* 0x000fe2000f8ec0ff */
[C---:B------:R-:W-:Y:S01]  /*0150*/  IADD3 R5, PT, PT, R0.reuse, UR5, R5 ;  /* 0x0000000500057c10 */ /* 0x040fe2000fffe005 */
[C-C-:B------:R-:W-:Y:S01]  /*0160*/  IMAD R9, R0.reuse, 0x3, R3.reuse ;  /* 0x0000000300097824 */ /* 0x140fe200078e0203 */
[CC--:B------:R-:W-:Y:S01]  /*0170*/  LEA R7, R0.reuse, R3.reuse, 0x1 ;  /* 0x0000000300077211 */ /* 0x0c0fe200078e08ff */
[C-C-:B------:R-:W-:Y:S01]  /*0180*/  IMAD R13, R0.reuse, 0x5, R3.reuse ;  /* 0x00000005000d7824 */ /* 0x140fe200078e0203 */
[CC--:B------:R-:W-:Y:S01]  /*0190*/  LEA R11, R0.reuse, R3.reuse, 0x2 ;  /* 0x00000003000b7211 */ /* 0x0c0fe200078e10ff */
[C-C-:B------:R-:W-:Y:S01]  /*01a0*/  IMAD R15, R0.reuse, 0x6, R3.reuse ;  /* 0x00000006000f7824 */ /* 0x140fe200078e0203 */
[CC--:B------:R-:W-:Y:S01]  /*01b0*/  LEA R19, R0.reuse, R3.reuse, 0x3 ;  /* 0x0000000300137211 */ /* 0x0c0fe200078e18ff */
[C-C-:B------:R-:W-:Y:S01]  /*01c0*/  IMAD R17, R0.reuse, 0x7, R3.reuse ;  /* 0x0000000700117824 */ /* 0x140fe200078e0203 */
[----:B------:R-:W-:Y:S01]  /*01d0*/  MOV R14, R3 ;  /* 0x00000003000e7202 */ /* 0x000fe20000000f00 */
[C-C-:B------:R-:W-:Y:S01]  /*01e0*/  IMAD R29, R0.reuse, 0x9, R3.reuse ;  /* 0x00000009001d7824 */ /* 0x140fe200078e0203 */
[----:B------:R-:W-:Y:S01]  /*01f0*/  CS2R R24, SRZ ;  /* 0x0000000000187805 */ /* 0x000fe2000001ff00 */
[C-C-:B------:R-:W-:Y:S01]  /*0200*/  IMAD R2, R0.reuse, 0xa, R3.reuse ;  /* 0x0000000a00027824 */ /* 0x140fe200078e0203 */
[----:B------:R-:W-:Y:S01]  /*0210*/  UIADD3 UR8, UPT, UPT, -UR4, URZ, URZ ;  /* 0x000000ff04087290 */ /* 0x000fe2000fffe1ff */
[----:B------:R-:W-:-:S02]  /*0220*/  IMAD R4, R0, 0xb, R3 ;  /* 0x0000000b00047824 */ /* 0x000fc400078e0203 */
[C-C-:B------:R-:W-:Y:S02]  /*0230*/  IMAD R6, R0.reuse, 0xc, R3.reuse ;  /* 0x0000000c00067824 */ /* 0x140fe400078e0203 */
[C-C-:B------:R-:W-:Y:S02]  /*0240*/  IMAD R8, R0.reuse, 0xd, R3.reuse ;  /* 0x0000000d00087824 */ /* 0x140fe400078e0203 */
[C-C-:B------:R-:W-:Y:S02]  /*0250*/  IMAD R10, R0.reuse, 0xe, R3.reuse ;  /* 0x0000000e000a7824 */ /* 0x140fe400078e0203 */
[----:B------:R-:W-:-:S07]  /*0260*/  IMAD R12, R0, 0xf, R3 ;  /* 0x0000000f000c7824 */ /* 0x000fce00078e0203 */
.L_x_31:
[----:B------:R-:W0:Y:S02]  /*0270*/  LDC.64 R26, c[0x0][0x380] ;  /* 0x0000e000ff1a7b82 */ /* 0x000e240000000a00 */
[----:B0-----:R-:W-:-:S06]  /*0280*/  IMAD.WIDE.U32 R22, R14, 0x8, R26 ;  /* 0x000000080e167825 */ /* 0x001fcc00078e001a */
[----:B------:R-:W2:Y:S01]  /*0290*/  LDG.E.64 R22, desc[UR10][R22.64] ;  /* 0x0000000a16167981 */ /* 0x000ea2000c1e1b00 */
[----:B------:R-:W-:-:S06]  /*02a0*/  IMAD.WIDE.U32 R20, R5, 0x8, R26 ;  /* 0x0000000805147825 */ /* 0x000fcc00078e001a */
[----:B------:R-:W3:Y:S01]  /*02b0*/  LDG.E.64 R20, desc[UR10][R20.64] ;  /* 0x0000000a14147981 */ /* 0x000ee2000c1e1b00 */
[----:B--2---:R-:W-:Y:S01]  /*02c0*/  DADD R22, R22, R24 ;  /* 0x0000000016167229 */ /* 0x004fe20000000018 */
[----:B------:R-:W-:-:S06]  /*02d0*/  IMAD.WIDE.U32 R24, R7, 0x8, R26 ;  /* 0x0000000807187825 */ /* 0x000fcc00078e001a */
[----:B------:R-:W2:Y:S01]  /*02e0*/  LDG.E.64 R24, desc[UR10][R24.64] ;  /* 0x0000000a18187981 */ /* 0x000ea2000c1e1b00 */
[----:B---3--:R-:W-:Y:S01]  /*02f0*/  DADD R22, R22, R20 ;  /* 0x0000000016167229 */ /* 0x008fe20000000014 */
        /* <DEDUP_REMOVED lines=33> */
[----:B------:R-:W-:-:S04]  /*0510*/  IMAD.WIDE.U32 R20, R10, 0x8, R26 ;  /* 0x000000080a147825 */ /* 0x000fc800078e001a */
[----:B------:R-:W-:Y:S02]  /*0520*/  IMAD.WIDE.U32 R26, R12, 0x8, R26 ;  /* 0x000000080c1a7825 */ /* 0x000fe400078e001a */
[----:B------:R-:W2:Y:S04]  /*0530*/  LDG.E.64 R20, desc[UR10][R20.64] ;  /* 0x0000000a14147981 */ /* 0x000ea8000c1e1b00 */
[----:B------:R-:W4:Y:S01]  /*0540*/  LDG.E.64 R26, desc[UR10][R26.64] ;  /* 0x0000000a1a1a7981 */ /* 0x000f22000c1e1b00 */
[----:B---3--:R-:W-:Y:S01]  /*0550*/  DADD R22, R22, R24 ;  /* 0x0000000016167229 */ /* 0x008fe20000000018 */
[----:B------:R-:W-:-:S04]  /*0560*/  UIADD3 UR8, UPT, UPT, UR8, 0x10, URZ ;  /* 0x0000001008087890 */ /* 0x000fc8000fffe0ff */
[----:B------:R-:W-:Y:S01]  /*0570*/  UISETP.NE.AND UP1, UPT, UR8, URZ, UPT ;  /* 0x000000ff0800728c */ /* 0x000fe2000bf25270 */
[C---:B------:R-:W-:Y:S02]  /*0580*/  LEA R14, R0.reuse, R14, 0x4 ;  /* 0x0000000e000e7211 */ /* 0x040fe400078e20ff */
[C---:B------:R-:W-:Y:S02]  /*0590*/  LEA R5, R0.reuse, R5, 0x4 ;  /* 0x0000000500057211 */ /* 0x040fe400078e20ff */
[C---:B------:R-:W-:Y:S02]  /*05a0*/  LEA R7, R0.reuse, R7, 0x4 ;  /* 0x0000000700077211 */ /* 0x040fe400078e20ff */
[C---:B------:R-:W-:Y:S02]  /*05b0*/  LEA R9, R0.reuse, R9, 0x4 ;  /* 0x0000000900097211 */ /* 0x040fe400078e20ff */
[C---:B------:R-:W-:Y:S02]  /*05c0*/  LEA R11, R0.reuse, R11, 0x4 ;  /* 0x0000000b000b7211 */ /* 0x040fe400078e20ff */
[----:B------:R-:W-:-:S02]  /*05d0*/  LEA R13, R0, R13, 0x4 ;  /* 0x0000000d000d7211 */ /* 0x000fc400078e20ff */
        /* <DEDUP_REMOVED lines=9> */
[----:B------:R-:W-:Y:S01]  /*0670*/  LEA R12, R0, R12, 0x4 ;  /* 0x0000000c000c7211 */ /* 0x000fe200078e20ff */
[----:B--2---:R-:W-:-:S08]  /*0680*/  DADD R20, R22, R20 ;  /* 0x0000000016147229 */ /* 0x004fd00000000014 */
[----:B----4-:R-:W-:Y:S01]  /*0690*/  DADD R24, R20, R26 ;  /* 0x0000000014187229 */ /* 0x010fe2000000001a */
[----:B------:R-:W-:Y:S10]  /*06a0*/  BRA.U UP1, `(.L_x_31) ;  /* 0xfffffff901f07547 */ /* 0x000ff4000b83ffff */
.L_x_30:
[----:B------:R-:W-:Y:S05]  /*06b0*/  BRA.U !UP0, `(.L_x_29) ;  /* 0x0000000508207547 */ /* 0x000fea000b800000 */
[----:B------:R-:W-:Y:S02]  /*06c0*/  UISETP.GE.U32.AND UP0, UPT, UR7, 0x8, UPT ;  /* 0x000000080700788c */ /* 0x000fe4000bf06070 */
[----:B------:R-:W-:-:S04]  /*06d0*/  ULOP3.LUT UR8, UR6, 0x7, URZ, 0xc0, !UPT ;  /* 0x0000000706087892 */ /* 0x000fc8000f8ec0ff */
[----:B------:R-:W-:-:S03]  /*06e0*/  UISETP.NE.AND UP1, UPT, UR8, URZ, UPT ;  /* 0x000000ff0800728c */ /* 0x000fc6000bf25270 */
[----:B------:R-:W-:Y:S08]  /*06f0*/  BRA.U !UP0, `(.L_x_32) ;  /* 0x0000000108887547 */ /* 0x000ff0000b800000 */
[----:B------:R-:W0:Y:S01]  /*0700*/  LDC.64 R14, c[0x0][0x380] ;  /* 0x0000e000ff0e7b82 */ /* 0x000e220000000a00 */
[----:B------:R-:W-:-:S04]  /*0710*/  IMAD R5, R0, UR4, R3 ;  /* 0x0000000400057c24 */ /* 0x000fc8000f8e0203 */
[C---:B0-----:R-:W-:Y:S01]  /*0720*/  IMAD.WIDE.U32 R12, R5.reuse, 0x8, R14 ;  /* 0x00000008050c7825 */ /* 0x041fe200078e000e */
[----:B------:R-:W-:-:S05]  /*0730*/  IADD3 R5, PT, PT, R5, R0, RZ ;  /* 0x0000000005057210 */ /* 0x000fca0007ffe0ff */
[----:B------:R-:W2:Y:S01]  /*0740*/  LDG.E.64 R12, desc[UR10][R12.64] ;  /* 0x0000000a0c0c7981 */ /* 0x000ea2000c1e1b00 */
[C---:B------:R-:W-:Y:S01]  /*0750*/  IMAD.WIDE.U32 R16, R5.reuse, 0x8, R14 ;  /* 0x0000000805107825 */ /* 0x040fe200078e000e */
[----:B------:R-:W-:-:S05]  /*0760*/  IADD3 R5, PT, PT, R5, R0, RZ ;  /* 0x0000000005057210 */ /* 0x000fca0007ffe0ff */
[----:B------:R-:W3:Y:S01]  /*0770*/  LDG.E.64 R16, desc[UR10][R16.64] ;  /* 0x0000000a10107981 */ /* 0x000ee2000c1e1b00 */
[C---:B------:R-:W-:Y:S01]  /*0780*/  IMAD.WIDE.U32 R18, R5.reuse, 0x8, R14 ;  /* 0x0000000805127825 */ /* 0x040fe200078e000e */
[----:B------:R-:W-:-:S05]  /*0790*/  IADD3 R5, PT, PT, R5, R0, RZ ;  /* 0x0000000005057210 */ /* 0x000fca0007ffe0ff */
[----:B------:R-:W4:Y:S01]  /*07a0*/  LDG.E.64 R18, desc[UR10][R18.64] ;  /* 0x0000000a12127981 */ /* 0x000f22000c1e1b00 */
[C---:B------:R-:W-:Y:S01]  /*07b0*/  IMAD.WIDE.U32 R10, R5.reuse, 0x8, R14 ;  /* 0x00000008050a7825 */ /* 0x040fe200078e000e */
[----:B------:R-:W-:-:S05]  /*07c0*/  IADD3 R5, PT, PT, R5, R0, RZ ;  /* 0x0000000005057210 */ /* 0x000fca0007ffe0ff */
[----:B------:R-:W5:Y:S01]  /*07d0*/  LDG.E.64 R10, desc[UR10][R10.64] ;  /* 0x0000000a0a0a7981 */ /* 0x000f62000c1e1b00 */
        /* <DEDUP_REMOVED lines=9> */
[----:B------:R-:W-:-:S06]  /*0870*/  IMAD.WIDE.U32 R14, R21, 0x8, R14 ;  /* 0x00000008150e7825 */ /* 0x000fcc00078e000e */
[----:B------:R-:W5:Y:S01]  /*0880*/  LDG.E.64 R14, desc[UR10][R14.64] ;  /* 0x0000000a0e0e7981 */ /* 0x000f62000c1e1b00 */
[----:B------:R-:W-:Y:S01]  /*0890*/  UIADD3 UR4, UPT, UPT, UR4, 0x8, URZ ;  /* 0x0000000804047890 */ /* 0x000fe2000fffe0ff */
[----:B--2---:R-:W-:-:S08]  /*08a0*/  DADD R12, R24, R12 ;  /* 0x00000000180c7229 */ /* 0x004fd0000000000c */
[----:B---3--:R-:W-:-:S08]  /*08b0*/  DADD R12, R12, R16 ;  /* 0x000000000c0c7229 */ /* 0x008fd00000000010 */
[----:B----4-:R-:W-:-:S08]  /*08c0*/  DADD R12, R12, R18 ;  /* 0x000000000c0c7229 */ /* 0x010fd00000000012 */
[----:B-----5:R-:W-:-:S08]  /*08d0*/  DADD R10, R12, R10 ;  /* 0x000000000c0a7229 */ /* 0x020fd0000000000a */
[----:B------:R-:W-:-:S08]  /*08e0*/  DADD R8, R10, R8 ;  /* 0x000000000a087229 */ /* 0x000fd00000000008 */
[----:B------:R-:W-:-:S08]  /*08f0*/  DADD R6, R8, R6 ;  /* 0x0000000008067229 */ /* 0x000fd00000000006 */
[----:B------:R-:W-:-:S08]  /*0900*/  DADD R6, R6, R4 ;  /* 0x0000000006067229 */ /* 0x000fd00000000004 */
[----:B------:R-:W-:-:S11]  /*0910*/  DADD R24, R6, R14 ;  /* 0x0000000006187229 */ /* 0x000fd6000000000e */
.L_x_32:
[----:B------:R-:W-:Y:S05]  /*0920*/  BRA.U !UP1, `(.L_x_29) ;  /* 0x0000000109847547 */ /* 0x000fea000b800000 */
[----:B------:R-:W-:Y:S02]  /*0930*/  UISETP.GE.U32.AND UP0, UPT, UR8, 0x4, UPT ;  /* 0x000000040800788c */ /* 0x000fe4000bf06070 */
[----:B------:R-:W-:-:S04]  /*0940*/  ULOP3.LUT UR6, UR6, 0x3, URZ, 0xc0, !UPT ;  /* 0x0000000306067892 */ /* 0x000fc8000f8ec0ff */
[----:B------:R-:W-:-:S03]  /*0950*/  UISETP.NE.AND UP1, UPT, UR6, URZ, UPT ;  /* 0x000000ff0600728c */ /* 0x000fc6000bf25270 */
[----:B------:R-:W-:Y:S08]  /*0960*/  BRA.U !UP0, `(.L_x_33) ;  /* 0x0000000108487547 */ /* 0x000ff0000b800000 */
[----:B------:R-:W0:Y:S01]  /*0970*/  LDC.64 R4, c[0x0][0x380] ;  /* 0x0000e000ff047b82 */ /* 0x000e220000000a00 */
[----:B------:R-:W-:-:S05]  /*0980*/  IMAD R9, R0, UR4, R3 ;  /* 0x0000000400097c24 */ /* 0x000fca000f8e0203 */
[----:B------:R-:W-:-:S04]  /*0990*/  IADD3 R11, PT, PT, R9, R0, RZ ;  /* 0x00000000090b7210 */ /* 0x000fc80007ffe0ff */
[----:B------:R-:W-:Y:S01]  /*09a0*/  IADD3 R13, PT, PT, R11, R0, RZ ;  /* 0x000000000b0d7210 */ /* 0x000fe20007ffe0ff */
[----:B0-----:R-:W-:-:S04]  /*09b0*/  IMAD.WIDE.U32 R6, R9, 0x8, R4 ;  /* 0x0000000809067825 */ /* 0x001fc800078e0004 */
[--C-:B------:R-:W-:Y:S02]  /*09c0*/  IMAD.WIDE.U32 R8, R11, 0x8, R4.reuse ;  /* 0x000000080b087825 */ /* 0x100fe400078e0004 */
[----:B------:R-:W2:Y:S02]  /*09d0*/  LDG.E.64 R6, desc[UR10][R6.64] ;  /* 0x0000000a06067981 */ /* 0x000ea4000c1e1b00 */
[C---:B------:R-:W-:Y:S02]  /*09e0*/  IMAD.WIDE.U32 R10, R13.reuse, 0x8, R4 ;  /* 0x000000080d0a7825 */ /* 0x040fe400078e0004 */
[----:B------:R-:W3:Y:S01]  /*09f0*/  LDG.E.64 R8, desc[UR10][R8.64] ;  /* 0x0000000a08087981 */ /* 0x000ee2000c1e1b00 */
[----:B------:R-:W-:-:S03]  /*0a00*/  IADD3 R13, PT, PT, R13, R0, RZ ;  /* 0x000000000d0d7210 */ /* 0x000fc60007ffe0ff */
[----:B------:R-:W4:Y:S02]  /*0a10*/  LDG.E.64 R10, desc[UR10][R10.64] ;  /* 0x0000000a0a0a7981 */ /* 0x000f24000c1e1b00 */
[----:B------:R-:W-:-:S06]  /*0a20*/  IMAD.WIDE.U32 R4, R13, 0x8, R4 ;  /* 0x000000080d047825 */ /* 0x000fcc00078e0004 */
[----:B------:R-:W5:Y:S01]  /*0a30*/  LDG.E.64 R4, desc[UR10][R4.64] ;  /* 0x0000000a04047981 */ /* 0x000f62000c1e1b00 */
[----:B------:R-:W-:Y:S01]  /*0a40*/  UIADD3 UR4, UPT, UPT, UR4, 0x4, URZ ;  /* 0x0000000404047890 */ /* 0x000fe2000fffe0ff */
[----:B--2---:R-:W-:-:S08]  /*0a50*/  DADD R24, R24, R6 ;  /* 0x0000000018187229 */ /* 0x004fd00000000006 */
[----:B---3--:R-:W-:-:S08]  /*0a60*/  DADD R24, R24, R8 ;  /* 0x0000000018187229 */ /* 0x008fd00000000008 */
[----:B----4-:R-:W-:-:S08]  /*0a70*/  DADD R24, R24, R10 ;  /* 0x0000000018187229 */ /* 0x010fd0000000000a */
[----:B-----5:R-:W-:-:S11]  /*0a80*/  DADD R24, R24, R4 ;  /* 0x0000000018187229 */ /* 0x020fd60000000004 */
.L_x_33:
[----:B------:R-:W-:Y:S05]  /*0a90*/  BRA.U !UP1, `(.L_x_29) ;  /* 0x0000000109287547 */ /* 0x000fea000b800000 */
[----:B------:R-:W0:Y:S01]  /*0aa0*/  LDC.64 R6, c[0x0][0x380] ;  /* 0x0000e000ff067b82 */ /* 0x000e220000000a00 */
[----:B------:R-:W-:Y:S01]  /*0ab0*/  IMAD R9, R0, UR4, R3 ;  /* 0x0000000400097c24 */ /* 0x000fe2000f8e0203 */
[----:B------:R-:W-:-:S12]  /*0ac0*/  UIADD3 UR6, UPT, UPT, -UR6, URZ, URZ ;  /* 0x000000ff06067290 */ /* 0x000fd8000fffe1ff */
.L_x_34:
[----:B0-----:R-:W-:-:S06]  /*0ad0*/  IMAD.WIDE.U32 R4, R9, 0x8, R6 ;  /* 0x0000000809047825 */ /* 0x001fcc00078e0006 */
[----:B------:R-:W2:Y:S01]  /*0ae0*/  LDG.E.64 R4, desc[UR10][R4.64] ;  /* 0x0000000a04047981 */ /* 0x000ea2000c1e1b00 */
[----:B------:R-:W-:Y:S01]  /*0af0*/  UIADD3 UR6, UPT, UPT, UR6, 0x1, URZ ;  /* 0x0000000106067890 */ /* 0x000fe2000fffe0ff */
[----:B------:R-:W-:-:S03]  /*0b00*/  IADD3 R9, PT, PT, R9, R0, RZ ;  /* 0x0000000009097210 */ /* 0x000fc60007ffe0ff */
[----:B------:R-:W-:Y:S01]  /*0b10*/  UISETP.NE.AND UP0, UPT, UR6, URZ, UPT ;  /* 0x000000ff0600728c */ /* 0x000fe2000bf05270 */
[----:B--2---:R-:W-:-:S08]  /*0b20*/  DADD R24, R4, R24 ;  /* 0x0000000004187229 */ /* 0x004fd00000000018 */
[----:B------:R-:W-:Y:S05]  /*0b30*/  BRA.U UP0, `(.L_x_34) ;  /* 0xfffffffd00e47547 */ /* 0x000fea000b83ffff */
.L_x_29:
[----:B------:R-:W0:Y:S02]  /*0b40*/  LDC.64 R4, c[0x0][0x390] ;  /* 0x0000e400ff047b82 */ /* 0x000e240000000a00 */
[----:B0-----:R-:W-:-:S05]  /*0b50*/  IMAD.WIDE.U32 R2, R3, 0x8, R4 ;  /* 0x0000000803027825 */ /* 0x001fca00078e0004 */
[----:B------:R-:W-:Y:S01]  /*0b60*/  STG.E.64 desc[UR10][R2.64], R24 ;  /* 0x0000001802007986 */ /* 0x000fe2000c101b0a */
[----:B------:R-:W-:Y:S05]  /*0b70*/  EXIT ;  /* 0x000000000000794d */ /* 0x000fea0003800000 */
.L_x_35:
        /* <DEDUP_REMOVED lines=16> */
.L_x_131:


//--------------------- .text._Z11imag_kernelPK7double2jjPd --------------------------
	.section	.text._Z11imag_kernelPK7double2jjPd,"ax",@progbits
	.align	128
        .global         _Z11imag_kernelPK7double2jjPd
        .type           _Z11imag_kernelPK7double2jjPd,@function
        .size           _Z11imag_kernelPK7double2jjPd,(.L_x_132 - _Z11imag_kernelPK7double2jjPd)
        .other          _Z11imag_kernelPK7double2jjPd,@"STO_CUDA_ENTRY STV_DEFAULT"
_Z11imag_kernelPK7double2jjPd:
.text._Z11imag_kernelPK7double2jjPd:
[----:B------:R-:W-:Y:S01]  /*0000*/  LDC R1, c[0x0][0x37c] ;  /* 0x0000df00ff017b82 */ /* 0x000fe20000000800 */
[----:B------:R-:W0:Y:S07]  /*0010*/  S2R R2, SR_TID.Y ;  /* 0x0000000000027919 */ /* 0x000e2e0000002200 */
[----:B------:R-:W1:Y:S01]  /*0020*/  LDC R0, c[0x0][0x360] ;  /* 0x0000d800ff007b82 */ /* 0x000e620000000800 */
[----:B------:R-:W2:Y:S01]  /*0030*/  LDCU.64 UR6, c[0x0][0x388] ;  /* 0x00007100ff0677ac */ /* 0x000ea20008000a00 */
[----:B------:R-:W1:Y:S06]  /*0040*/  S2R R3, SR_TID.X ;  /* 0x0000000000037919 */ /* 0x000e6c0000002100 */
[----:B------:R-:W0:Y:S08]  /*0050*/  S2UR UR5, SR_CTAID.Y ;  /* 0x00000000000579c3 */ /* 0x000e300000002600 */
[----:B------:R-:W0:Y:S08]  /*0060*/  LDC R5, c[0x0][0x364] ;  /* 0x0000d900ff057b82 */ /* 0x000e300000000800 */
[----:B------:R-:W1:Y:S01]  /*0070*/  S2UR UR4, SR_CTAID.X ;  /* 0x00000000000479c3 */ /* 0x000e620000002500 */
[----:B0-----:R-:W-:-:S05]  /*0080*/  IMAD R5, R5, UR5, R2 ;  /* 0x0000000505057c24 */ /* 0x001fca000f8e0202 */
[----:B--2---:R-:W-:Y:S01]  /*0090*/  ISETP.GE.U32.AND P0, PT, R5, UR6, PT ;  /* 0x0000000605007c0c */ /* 0x004fe2000bf06070 */
[----:B-1----:R-:W-:-:S05]  /*00a0*/  IMAD R0, R0, UR4, R3 ;  /* 0x0000000400007c24 */ /* 0x002fca000f8e0203 */
[----:B------:R-:W-:-:S13]  /*00b0*/  ISETP.GE.U32.OR P0, PT, R0, UR7, P0 ;  /* 0x0000000700007c0c */ /* 0x000fda0008706470 */
[----:B------:R-:W-:Y:S05]  /*00c0*/  @P0 EXIT ;  /* 0x000000000000094d */ /* 0x000fea0003800000 */
[----:B------:R-:W0:Y:S01]  /*00d0*/  LDC.64 R2, c[0x0][0x380] ;  /* 0x0000e000ff027b82 */ /* 0x000e220000000a00 */
[----:B------:R-:W1:Y:S01]  /*00e0*/  LDCU.64 UR4, c[0x0][0x358] ;  /* 0x00006b00ff0477ac */ /* 0x000e620008000a00 */
[----:B------:R-:W-:-:S06]  /*00f0*/  IMAD R7, R0, UR6, R5 ;  /* 0x0000000600077c24 */ /* 0x000fcc000f8e0205 */
[----:B------:R-:W2:Y:S01]  /*0100*/  LDC.64 R4, c[0x0][0x390] ;  /* 0x0000e400ff047b82 */ /* 0x000ea20000000a00 */
[----:B0-----:R-:W-:-:S06]  /*0110*/  IMAD.WIDE.U32 R2, R7, 0x10, R2 ;  /* 0x0000001007027825 */ /* 0x001fcc00078e0002 */
[----:B-1----:R-:W3:Y:S01]  /*0120*/  LDG.E.64 R2, desc[UR4][R2.64+0x8] ;  /* 0x0000080402027981 */ /* 0x002ee2000c1e1b00 */
[----:B--2---:R-:W-:-:S05]  /*0130*/  IMAD.WIDE.U32 R4, R7, 0x8, R4 ;  /* 0x0000000807047825 */ /* 0x004fca00078e0004 */
[----:B---3--:R-:W-:Y:S01]  /*0140*/  STG.E.64 desc[UR4][R4.64], R2 ;  /* 0x0000000204007986 */ /* 0x008fe2000c101b04 */
[----:B------:R-:W-:Y:S05]  /*0150*/  EXIT ;  /* 0x000000000000794d */ /* 0x000fea0003800000 */
.L_x_36:
        /* <DEDUP_REMOVED lines=10> */
.L_x_132:


//--------------------- .text._Z11real_kernelPK7double2jjPd --------------------------
	.section	.text._Z11real_kernelPK7double2jjPd,"ax",@progbits
	.align	128
        .global         _Z11real_kernelPK7double2jjPd
        .type           _Z11real_kernelPK7double2jjPd,@function
        .size           _Z11real_kernelPK7double2jjPd,(.L_x_133 - _Z11real_kernelPK7double2jjPd)
        .other          _Z11real_kernelPK7double2jjPd,@"STO_CUDA_ENTRY STV_DEFAULT"
_Z11real_kernelPK7double2jjPd:
.text._Z11real_kernelPK7double2jjPd:
        /* <DEDUP_REMOVED lines=22> */
.L_x_37:
        /* <DEDUP_REMOVED lines=10> */
.L_x_133:


//--------------------- .text._Z10exp_kernelPK7double2jjPS_ --------------------------
	.section	.text._Z10exp_kernelPK7double2jjPS_,"ax",@progbits
	.align	128
        .global         _Z10exp_kernelPK7double2jjPS_
        .type           _Z10exp_kernelPK7double2jjPS_,@function
        .size           _Z10exp_kernelPK7double2jjPS_,(.L_x_122 - _Z10exp_kernelPK7double2jjPS_)
        .other          _Z10exp_kernelPK7double2jjPS_,@"STO_CUDA_ENTRY STV_DEFAULT"
_Z10exp_kernelPK7double2jjPS_:
.text._Z10exp_kernelPK7double2jjPS_:
        /* <DEDUP_REMOVED lines=16> */
[----:B------:R-:W-:-:S04]  /*0100*/  IMAD R0, R0, UR6, R3 ;  /* 0x0000000600007c24 */ /* 0x000fc8000f8e0203 */
[----:B0-----:R-:W-:-:S06]  /*0110*/  IMAD.WIDE.U32 R4, R0, 0x10, R4 ;  /* 0x0000001000047825 */ /* 0x001fcc00078e0004 */
[----:B-1----:R-:W2:Y:S01]  /*0120*/  LDG.E.128 R4, desc[UR4][R4.64] ;  /* 0x0000000404047981 */ /* 0x002ea2000c1e1d00 */
[----:B------:R-:W-:Y:S01]  /*0130*/  IMAD.MOV.U32 R8, RZ, RZ, 0x652b82fe ;  /* 0x652b82feff087424 */ /* 0x000fe200078e00ff */
[----:B------:R-:W-:Y:S01]  /*0140*/  UMOV UR6, 0xfefa39ef ;  /* 0xfefa39ef00067882 */ /* 0x000fe20000000000 */
[----:B------:R-:W-:Y:S01]  /*0150*/  IMAD.MOV.U32 R9, RZ, RZ, 0x3ff71547 ;  /* 0x3ff71547ff097424 */ /* 0x000fe200078e00ff */
[----:B------:R-:W-:Y:S01]  /*0160*/  UMOV UR7, 0x3fe62e42 ;  /* 0x3fe62e4200077882 */ /* 0x000fe20000000000 */
[----:B------:R-:W-:Y:S04]  /*0170*/  BSSY.RECONVERGENT B0, `(.L_x_38) ;  /* 0x0000038000007945 */ /* 0x000fe80003800200 */
[----:B--2---:R-:W-:Y:S01]  /*0180*/  DFMA R8, R4, R8, 6.75539944105574400000e+15 ;  /* 0x433800000408742b */ /* 0x004fe20000000008 */
[----:B------:R-:W-:Y:S01]  /*0190*/  FSETP.GEU.AND P0, PT, |R5|, 4.1917929649353027344, PT ;  /* 0x4086232b0500780b */ /* 0x000fe20003f0e200 */
[----:B------:R-:W-:-:S06]  /*01a0*/  DSETP.NEU.AND P2, PT, |R6|, +INF , PT ;  /* 0x7ff000000600742a */ /* 0x000fcc0003f4d200 */
[----:B------:R-:W-:-:S08]  /*01b0*/  DADD R2, R8, -6.75539944105574400000e+15 ;  /* 0xc338000008027429 */ /* 0x000fd00000000000 */
[----:B------:R-:W-:Y:S01]  /*01c0*/  DFMA R10, R2, -UR6, R4 ;  /* 0x80000006020a7c2b */ /* 0x000fe20008000004 */
[----:B------:R-:W-:Y:S01]  /*01d0*/  UMOV UR6, 0x3b39803f ;  /* 0x3b39803f00067882 */ /* 0x000fe20000000000 */
[----:B------:R-:W-:Y:S01]  /*01e0*/  UMOV UR7, 0x3c7abc9e ;  /* 0x3c7abc9e00077882 */ /* 0x000fe20000000000 */
[----:B------:R-:W-:-:S05]  /*01f0*/  @!P2 DMUL R20, RZ, R6 ;  /* 0x00000006ff14a228 */ /* 0x000fca0000000000 */
        /* <DEDUP_REMOVED lines=31> */
[----:B------:R-:W-:-:S10]  /*03f0*/  DFMA R10, R2, R10, 1 ;  /* 0x3ff00000020a742b */ /* 0x000fd4000000000a */
[----:B------:R-:W-:Y:S02]  /*0400*/  IMAD R3, R8, 0x100000, R11 ;  /* 0x0010000008037824 */ /* 0x000fe400078e020b */
[----:B------:R-:W-:Y:S01]  /*0410*/  IMAD.MOV.U32 R2, RZ, RZ, R10 ;  /* 0x000000ffff027224 */ /* 0x000fe200078e000a */
[----:B------:R-:W-:Y:S06]  /*0420*/  @!P0 BRA `(.L_x_39) ;  /* 0x0000000000308947 */ /* 0x000fec0003800000 */
[----:B------:R-:W-:Y:S01]  /*0430*/  FSETP.GEU.AND P1, PT, |R5|, 4.2275390625, PT ;  /* 0x408748000500780b */ /* 0x000fe20003f2e200 */
[C---:B------:R-:W-:Y:S02]  /*0440*/  DADD R12, R4.reuse, +INF ;  /* 0x7ff00000040c7429 */ /* 0x040fe40000000000 */
[----:B------:R-:W-:-:S08]  /*0450*/  DSETP.GEU.AND P0, PT, R4, RZ, PT ;  /* 0x000000ff0400722a */ /* 0x000fd00003f0e000 */
[----:B------:R-:W-:Y:S02]  /*0460*/  FSEL R3, R13, RZ, P0 ;  /* 0x000000ff0d037208 */ /* 0x000fe40000000000 */
[----:B------:R-:W-:-:S04]  /*0470*/  @!P1 LEA.HI R2, R8, R8, RZ, 0x1 ;  /* 0x0000000808029211 */ /* 0x000fc800078f08ff */
[----:B------:R-:W-:Y:S02]  /*0480*/  @!P1 SHF.R.S32.HI R5, RZ, 0x1, R2 ;  /* 0x00000001ff059819 */ /* 0x000fe40000011402 */
[----:B------:R-:W-:-:S03]  /*0490*/  FSEL R2, R12, RZ, P0 ;  /* 0x000000ff0c027208 */ /* 0x000fc60000000000 */
[----:B------:R-:W-:Y:S02]  /*04a0*/  @!P1 IMAD.IADD R4, R8, 0x1, -R5 ;  /* 0x0000000108049824 */ /* 0x000fe400078e0a05 */
[----:B------:R-:W-:-:S03]  /*04b0*/  @!P1 IMAD R11, R5, 0x100000, R11 ;  /* 0x00100000050b9824 */ /* 0x000fc600078e020b */
[----:B------:R-:W-:Y:S01]  /*04c0*/  @!P1 LEA R5, R4, 0x3ff00000, 0x14 ;  /* 0x3ff0000004059811 */ /* 0x000fe200078ea0ff */
[----:B------:R-:W-:-:S06]  /*04d0*/  @!P1 IMAD.MOV.U32 R4, RZ, RZ, RZ ;  /* 0x000000ffff049224 */ /* 0x000fcc00078e00ff */
[----:B------:R-:W-:-:S11]  /*04e0*/  @!P1 DMUL R2, R10, R4 ;  /* 0x000000040a029228 */ /* 0x000fd60000000000 */
.L_x_39:
[----:B------:R-:W-:Y:S05]  /*04f0*/  BSYNC.RECONVERGENT B0 ;  /* 0x0000000000007941 */ /* 0x000fea0003800200 */
.L_x_38:
[----:B------:R-:W-:Y:S01]  /*0500*/  BSSY.RECONVERGENT B0, `(.L_x_40) ;  /* 0x000001d000007945 */ /* 0x000fe20003800200 */
[----:B------:R-:W-:-:S03]  /*0510*/  @!P2 IMAD.MOV.U32 R4, RZ, RZ, 0x1 ;  /* 0x00000001ff04a424 */ /* 0x000fc600078e00ff */
[----:B------:R-:W-:Y:S05]  /*0520*/  @!P2 BRA `(.L_x_41) ;  /* 0x000000000068a947 */ /* 0x000fea0003800000 */
[----:B------:R-:W-:Y:S01]  /*0530*/  UMOV UR6, 0x6dc9c883 ;  /* 0x6dc9c88300067882 */ /* 0x000fe20000000000 */
[----:B------:R-:W-:Y:S01]  /*0540*/  UMOV UR7, 0x3fe45f30 ;  /* 0x3fe45f3000077882 */ /* 0x000fe20000000000 */
[C---:B------:R-:W-:Y:S01]  /*0550*/  DSETP.GE.AND P0, PT, |R6|.reuse, 2.14748364800000000000e+09, PT ;  /* 0x41e000000600742a */ /* 0x040fe20003f06200 */
[----:B------:R-:W-:Y:S01]  /*0560*/  BSSY.RECONVERGENT B1, `(.L_x_42) ;  /* 0x0000015000017945 */ /* 0x000fe20003800200 */
[----:B------:R-:W-:Y:S01]  /*0570*/  DMUL R4, R6, UR6 ;  /* 0x0000000606047c28 */ /* 0x000fe20008000000 */
[----:B------:R-:W-:Y:S01]  /*0580*/  UMOV UR6, 0x54442d18 ;  /* 0x54442d1800067882 */ /* 0x000fe20000000000 */
[----:B------:R-:W-:-:S08]  /*0590*/  UMOV UR7, 0x3ff921fb ;  /* 0x3ff921fb00077882 */ /* 0x000fd00000000000 */
        /* <DEDUP_REMOVED lines=13> */
[----:B------:R-:W-:Y:S05]  /*0670*/  CALL.REL.NOINC `($_Z10exp_kernelPK7double2jjPS_$__internal_trig_reduction_slowpathd) ;  /* 0x00000004008c7944 */ /* 0x000fea0003c00000 */
[----:B------:R-:W-:Y:S02]  /*0680*/  IMAD.MOV.U32 R4, RZ, RZ, R8 ;  /* 0x000000ffff047224 */ /* 0x000fe400078e0008 */
[----:B------:R-:W-:Y:S02]  /*0690*/  IMAD.MOV.U32 R20, RZ, RZ, R10 ;  /* 0x000000ffff147224 */ /* 0x000fe400078e000a */
[----:B------:R-:W-:-:S07]  /*06a0*/  IMAD.MOV.U32 R21, RZ, RZ, R11 ;  /* 0x000000ffff157224 */ /* 0x000fce00078e000b */
.L_x_43:
[----:B------:R-:W-:Y:S05]  /*06b0*/  BSYNC.RECONVERGENT B1 ;  /* 0x0000000000017941 */ /* 0x000fea0003800200 */
.L_x_42:
[----:B------:R-:W-:-:S07]  /*06c0*/  VIADD R4, R4, 0x1 ;  /* 0x0000000104047836 */ /* 0x000fce0000000000 */
.L_x_41:
[----:B------:R-:W-:Y:S05]  /*06d0*/  BSYNC.RECONVERGENT B0 ;  /* 0x0000000000007941 */ /* 0x000fea0003800200 */
.L_x_40:
        /* <DEDUP_REMOVED lines=10> */
[----:B------:R-:W-:Y:S01]  /*0780*/  DMUL R22, R20, R20 ;  /* 0x0000001414167228 */ /* 0x000fe20000000000 */
[----:B------:R-:W-:Y:S01]  /*0790*/  BSSY.RECONVERGENT B0, `(.L_x_44) ;  /* 0x000002e000007945 */ /* 0x000fe20003800200 */
[----:B------:R-:W-:Y:S01]  /*07a0*/  ISETP.NE.U32.AND P0, PT, R5, 0x1, PT ;  /* 0x000000010500780c */ /* 0x000fe20003f05070 */
[----:B------:R-:W-:Y:S01]  /*07b0*/  IMAD.MOV.U32 R5, RZ, RZ, 0x3da8ff83 ;  /* 0x3da8ff83ff057424 */ /* 0x000fe200078e00ff */
[----:B------:R-:W-:-:S02]  /*07c0*/  DSETP.NEU.AND P1, PT, |R6|, +INF , PT ;  /* 0x7ff000000600742a */ /* 0x000fc40003f2d200 */
[----:B------:R-:W-:Y:S02]  /*07d0*/  FSEL R26, R26, -8.06006814911005101289e+34, !P0 ;  /* 0xf9785eba1a1a7808 */ /* 0x000fe40004000000 */
        /* <DEDUP_REMOVED lines=8> */
[----:B------:R-:W-:Y:S01]  /*0860*/  DFMA R8, R22, R8, 1 ;  /* 0x3ff000001608742b */ /* 0x000fe20000000008 */
[----:B------:R-:W-:-:S09]  /*0870*/  @!P1 IMAD.MOV.U32 R22, RZ, RZ, RZ ;  /* 0x000000ffff169224 */ /* 0x000fd200078e00ff */
[----:B------:R-:W-:Y:S02]  /*0880*/  FSEL R10, R8, R20, !P0 ;  /* 0x00000014080a7208 */ /* 0x000fe40004000000 */
[----:B------:R-:W-:Y:S01]  /*0890*/  FSEL R11, R9, R21, !P0 ;  /* 0x00000015090b7208 */ /* 0x000fe20004000000 */
[----:B------:R-:W-:Y:S01]  /*08a0*/  @!P1 DMUL R20, RZ, R6 ;  /* 0x00000006ff149228 */ /* 0x000fe20000000000 */
[----:B------:R-:W-:-:S04]  /*08b0*/  LOP3.LUT P0, RZ, R4, 0x2, RZ, 0xc0, !PT ;  /* 0x0000000204ff7812 */ /* 0x000fc8000780c0ff */
        /* <DEDUP_REMOVED lines=27> */
.L_x_45:
[----:B------:R-:W-:Y:S05]  /*0a70*/  BSYNC.RECONVERGENT B0 ;  /* 0x0000000000007941 */ /* 0x000fea0003800200 */
.L_x_44:
        /* <DEDUP_REMOVED lines=11> */
[----:B------:R-:W-:Y:S01]  /*0b30*/  IMAD.MOV.U32 R23, RZ, RZ, 0x3da8ff83 ;  /* 0x3da8ff83ff177424 */ /* 0x000fe200078e00ff */
[----:B------:R-:W-:Y:S01]  /*0b40*/  ISETP.NE.U32.AND P0, PT, R6, 0x1, PT ;  /* 0x000000010600780c */ /* 0x000fe20003f05070 */
[----:B------:R-:W-:-:S03]  /*0b50*/  DMUL R6, R20, R20 ;  /* 0x0000001414067228 */ /* 0x000fc60000000000 */
[----:B------:R-:W-:Y:S02]  /*0b60*/  FSEL R26, R26, -8.06006814911005101289e+34, !P0 ;  /* 0xf9785eba1a1a7808 */ /* 0x000fe40004000000 */
[----:B------:R-:W-:-:S06]  /*0b70*/  FSEL R27, -R23, 0.11223486810922622681, !P0 ;  /* 0x3de5db65171b7808 */ /* 0x000fcc0004000100 */
[----:B--2---:R-:W-:-:S08]  /*0b80*/  DFMA R8, R6, R26, R8 ;  /* 0x0000001a0608722b */ /* 0x004fd00000000008 */
[C---:B------:R-:W-:Y:S01]  /*0b90*/  DFMA R8, R6.reuse, R8, R10 ;  /* 0x000000080608722b */ /* 0x040fe2000000000a */
[----:B------:R-:W0:Y:S07]  /*0ba0*/  LDC.64 R10, c[0x0][0x390] ;  /* 0x0000e400ff0a7b82 */ /* 0x000e2e0000000a00 */
[----:B---3--:R-:W-:-:S08]  /*0bb0*/  DFMA R8, R6, R8, R12 ;  /* 0x000000080608722b */ /* 0x008fd0000000000c */
        /* <DEDUP_REMOVED lines=10> */
[----:B------:R-:W-:-:S06]  /*0c60*/  FSEL R7, R9, R7, !P0 ;  /* 0x0000000709077208 */ /* 0x000fcc0004000000 */
[----:B------:R-:W-:Y:S01]  /*0c70*/  DMUL R6, R2, R6 ;  /* 0x0000000602067228 */ /* 0x000fe20000000000 */
[----:B0-----:R-:W-:-:S06]  /*0c80*/  IMAD.WIDE.U32 R2, R0, 0x10, R10 ;  /* 0x0000001000027825 */ /* 0x001fcc00078e000a */
[----:B------:R-:W-:Y:S01]  /*0c90*/  STG.E.128 desc[UR4][R2.64], R4 ;  /* 0x0000000402007986 */ /* 0x000fe2000c101d04 */
[----:B------:R-:W-:Y:S05]  /*0ca0*/  EXIT ;  /* 0x000000000000794d */ /* 0x000fea0003800000 */
        .type           $_Z10exp_kernelPK7double2jjPS_$__internal_trig_reduction_slowpathd,@function
        .size           $_Z10exp_kernelPK7double2jjPS_$__internal_trig_reduction_slowpathd,(.L_x_122 - $_Z10exp_kernelPK7double2jjPS_$__internal_trig_reduction_slowpathd)
$_Z10exp_kernelPK7double2jjPS_$__internal_trig_reduction_slowpathd:
        /* <DEDUP_REMOVED lines=24> */
.L_x_50:
        /* <DEDUP_REMOVED lines=8> */
[C---:B------:R-:W-:Y:S02]  /*0eb0*/  IMAD R25, R10.reuse, R23, RZ ;  /* 0x000000170a197224 */ /* 0x040fe400078e02ff */
[----:B------:R-:W-:Y:S02]  /*0ec0*/  IMAD R24, R11, R17, RZ ;  /* 0x000000110b187224 */ /* 0x000fe400078e02ff */
[----:B------:R-:W-:Y:S01]  /*0ed0*/  IMAD.HI.U32 R27, R10, R23, RZ ;  /* 0x000000170a1b7227 */ /* 0x000fe200078e00ff */
[----:B------:R-:W-:-:S03]  /*0ee0*/  IADD3 R13, P0, PT, R25, R13, RZ ;  /* 0x0000000d190d7210 */ /* 0x000fc60007f1e0ff */
[----:B------:R-:W-:Y:S01]  /*0ef0*/  IMAD.X R27, RZ, RZ, R27, P2 ;  /* 0x000000ffff1b7224 */ /* 0x000fe200010e061b */
[----:B------:R-:W-:Y:S01]  /*0f00*/  IADD3 R13, P1, PT, R24, R13, RZ ;  /* 0x0000000d180d7210 */ /* 0x000fe20007f3e0ff */
[----:B------:R-:W-:-:S04]  /*0f10*/  IMAD.HI.U32 R24, R11, R17, RZ ;  /* 0x000000110b187227 */ /* 0x000fc800078e00ff */
[----:B------:R-:W-:Y:S01]  /*0f20*/  IMAD.HI.U32 R10, R11, R23, RZ ;  /* 0x000000170b0a7227 */ /* 0x000fe200078e00ff */
[----:B------:R-:W-:-:S03]  /*0f30*/  IADD3.X R24, P0, PT, R24, R27, RZ, P0, !PT ;  /* 0x0000001b18187210 */ /* 0x000fc6000071e4ff */
[----:B------:R-:W-:Y:S02]  /*0f40*/  IMAD R11, R11, R23, RZ ;  /* 0x000000170b0b7224 */ /* 0x000fe400078e02ff */
[----:B------:R-:W-:Y:S01]  /*0f50*/  IMAD.X R10, RZ, RZ, R10, P0 ;  /* 0x000000ffff0a7224 */ /* 0x000fe200000e060a */
[----:B------:R-:W-:Y:S01]  /*0f60*/  ISETP.NE.AND P0, PT, R21, -0xf, PT ;  /* 0xfffffff11500780c */ /* 0x000fe20003f05270 */
[C---:B------:R-:W-:Y:S01]  /*0f70*/  IMAD R25, R22.reuse, 0x8, R1 ;  /* 0x0000000816197824 */ /* 0x040fe200078e0201 */
[----:B------:R-:W-:Y:S01]  /*0f80*/  IADD3.X R24, P1, PT, R11, R24, RZ, P1, !PT ;  /* 0x000000180b187210 */ /* 0x000fe20000f3e4ff */
[----:B------:R-:W-:-:S03]  /*0f90*/  VIADD R22, R22, 0x1 ;  /* 0x0000000116167836 */ /* 0x000fc60000000000 */
[----:B------:R0:W-:Y:S01]  /*0fa0*/  STL.64 [R25], R12 ;  /* 0x0000000c19007387 */ /* 0x0001e20000100a00 */
[----:B------:R-:W-:Y:S02]  /*0fb0*/  IMAD.X R11, RZ, RZ, R10, P1 ;  /* 0x000000ffff0b7224 */ /* 0x000fe400008e060a */
[----:B0-----:R-:W-:Y:S02]  /*0fc0*/  IMAD.MOV.U32 R12, RZ, RZ, R24 ;  /* 0x000000ffff0c7224 */ /* 0x001fe400078e0018 */
[----:B------:R-:W-:Y:S02]  /*0fd0*/  IMAD.MOV.U32 R13, RZ, RZ, R11 ;  /* 0x000000ffff0d7224 */ /* 0x000fe400078e000b */
[----:B------:R-:W-:Y:S05]  /*0fe0*/  @P0 BRA `(.L_x_50) ;  /* 0xfffffffc00900947 */ /* 0x000fea000383ffff */
[----:B------:R-:W-:Y:S05]  /*0ff0*/  BSYNC.RECONVERGENT B3 ;  /* 0x0000000000037941 */ /* 0x000fea0003800200 */
.L_x_49:
[----:B------:R-:W-:-:S07]  /*1000*/  IMAD.MOV.U32 R15, RZ, RZ, R14 ;  /* 0x000000ffff0f7224 */ /* 0x000fce00078e000e */
.L_x_48:
[----:B------:R-:W-:Y:S05]  /*1010*/  BSYNC.RECONVERGENT B2 ;  /* 0x0000000000027941 */ /* 0x000fea0003800200 */
.L_x_47:
        /* <DEDUP_REMOVED lines=11> */
[CC--:B---3--:R-:W-:Y:S02]  /*10d0*/  @P0 SHF.L.U32 R19, R10.reuse, R25.reuse, RZ ;  /* 0x000000190a130219 */ /* 0x0c8fe400000006ff */
        /* <DEDUP_REMOVED lines=38> */
[--C-:B------:R-:W-:Y:S02]  /*1340*/  SHF.R.U64 R15, R12, 0x1, R17.reuse ;  /* 0x000000010c0f7819 */ /* 0x100fe40000001211 */
[C---:B------:R-:W-:Y:S02]  /*1350*/  LOP3.LUT R12, R11.reuse, 0x3f, RZ, 0xc0, !PT ;  /* 0x0000003f0b0c7812 */ /* 0x040fe400078ec0ff */
        /* <DEDUP_REMOVED lines=8> */
.L_x_52:
[----:B------:R-:W-:Y:S05]  /*13e0*/  BSYNC.RECONVERGENT B2 ;  /* 0x0000000000027941 */ /* 0x000fea0003800200 */
.L_x_51:
[----:B------:R-:W-:-:S04]  /*13f0*/  IMAD.WIDE.U32 R16, R13, 0x2168c235, RZ ;  /* 0x2168c2350d107825 */ /* 0x000fc800078e00ff */
[----:B------:R-:W-:Y:S01]  /*1400*/  IMAD.MOV.U32 R14, RZ, RZ, R17 ;  /* 0x000000ffff0e7224 */ /* 0x000fe200078e0011 */
[----:B------:R-:W-:Y:S01]  /*1410*/  IADD3 RZ, P1, PT, R16, R16, RZ ;  /* 0x0000001010ff7210 */ /* 0x000fe20007f3e0ff */
[----:B------:R-:W-:Y:S02]  /*1420*/  IMAD.MOV.U32 R15, RZ, RZ, RZ ;  /* 0x000000ffff0f7224 */ /* 0x000fe400078e00ff */
[----:B------:R-:W-:-:S04]  /*1430*/  IMAD.WIDE.U32 R12, R13, -0x36f0255e, R14 ;  /* 0xc90fdaa20d0c7825 */ /* 0x000fc800078e000e */
[----:B------:R-:W-:-:S04]  /*1440*/  IMAD.HI.U32 R14, R10, -0x36f0255e, RZ ;  /* 0xc90fdaa20a0e7827 */ /* 0x000fc800078e00ff */
[----:B------:R-:W-:-:S04]  /*1450*/  IMAD.WIDE.U32 R12, P2, R10, 0x2168c235, R12 ;  /* 0x2168c2350a0c7825 */ /* 0x000fc8000784000c */
[----:B------:R-:W-:Y:S01]  /*1460*/  IMAD R15, R10, -0x36f0255e, RZ ;  /* 0xc90fdaa20a0f7824 */ /* 0x000fe200078e02ff */
[----:B------:R-:W-:Y:S01]  /*1470*/  IADD3.X RZ, P1, PT, R12, R12, RZ, P1, !PT ;  /* 0x0000000c0cff7210 */ /* 0x000fe20000f3e4ff */
[----:B------:R-:W-:-:S03]  /*1480*/  IMAD.X R10, RZ, RZ, R14, P2 ;  /* 0x000000ffff0a7224 */ /* 0x000fc600010e060e */
[----:B------:R-:W-:-:S04]  /*1490*/  IADD3 R13, P2, PT, R15, R13, RZ ;  /* 0x0000000d0f0d7210 */ /* 0x000fc80007f5e0ff */
        /* <DEDUP_REMOVED lines=10> */
[----:B------:R-:W-:Y:S01]  /*1540*/  IMAD.X R13, RZ, RZ, R13, P2 ;  /* 0x000000ffff0d7224 */ /* 0x000fe200010e060d */
[----:B------:R-:W-:Y:S01]  /*1550*/  SHF.R.U32.HI R15, RZ, 0x1e, R9 ;  /* 0x0000001eff0f7819 */ /* 0x000fe20000011609 */
[----:B------:R-:W-:Y:S01]  /*1560*/  IMAD.IADD R11, R14, 0x1, -R11 ;  /* 0x000000010e0b7824 */ /* 0x000fe200078e0a0b */
[----:B------:R-:W-:-:S02]  /*1570*/  @!P0 LOP3.LUT R12, R12, 0x80000000, RZ, 0x3c, !PT ;  /* 0x800000000c0c8812 */ /* 0x000fc400078e3cff */
[----:B------:R-:W-:Y:S01]  /*1580*/  SHF.R.U64 R10, R10, 0xa, R13 ;  /* 0x0000000a0a0a7819 */ /* 0x000fe2000000120d */
[----:B------:R-:W-:Y:S01]  /*1590*/  IMAD.SHL.U32 R9, R11, 0x100000, RZ ;  /* 0x001000000b097824 */ /* 0x000fe200078e00ff */
[----:B------:R-:W-:Y:S02]  /*15a0*/  LEA.HI R8, R8, R15, RZ, 0x1 ;  /* 0x0000000f08087211 */ /* 0x000fe400078f08ff */
        /* <DEDUP_REMOVED lines=8> */
.L_x_46:
[----:B------:R-:W-:-:S04]  /*1630*/  IMAD.MOV.U32 R21, RZ, RZ, 0x0 ;  /* 0x00000000ff157424 */ /* 0x000fc800078e00ff */
[----:B------:R-:W-:Y:S05]  /*1640*/  RET.REL.NODEC R20 `(_Z10exp_kernelPK7double2jjPS_) ;  /* 0xffffffe8146c7950 */ /* 0x000fea0003c3ffff */
.L_x_53:
        /* <DEDUP_REMOVED lines=11> */
.L_x_122:


//--------------------- .text._Z24calc_singular_inv_kernelPdjjdP7double2 --------------------------
	.section	.text._Z24calc_singular_inv_kernelPdjjdP7double2,"ax",@progbits
	.align	128
        .global         _Z24calc_singular_inv_kernelPdjjdP7double2
        .type           _Z24calc_singular_inv_kernelPdjjdP7double2,@function
        .size           _Z24calc_singular_inv_kernelPdjjdP7double2,(.L_x_123 - _Z24calc_singular_inv_kernelPdjjdP7double2)
        .other          _Z24calc_singular_inv_kernelPdjjdP7double2,@"STO_CUDA_ENTRY STV_DEFAULT"
_Z24calc_singular_inv_kernelPdjjdP7double2:
.text._Z24calc_singular_inv_kernelPdjjdP7double2:
        /* <DEDUP_REMOVED lines=13> */
[----:B------:R-:W-:Y:S01]  /*00d0*/  ISETP.NE.AND P0, PT, R0, R5, PT ;  /* 0x000000050000720c */ /* 0x000fe20003f05270 */
[----:B------:R-:W0:-:S12]  /*00e0*/  LDCU.64 UR4, c[0x0][0x358] ;  /* 0x00006b00ff0477ac */ /* 0x000e180008000a00 */
[----:B------:R-:W-:Y:S05]  /*00f0*/  @P0 BRA `(.L_x_54) ;  /* 0x0000000000780947 */ /* 0x000fea0003800000 */
[----:B------:R-:W1:Y:S01]  /*0100*/  LDC.64 R6, c[0x0][0x380] ;  /* 0x0000e000ff067b82 */ /* 0x000e620000000a00 */
[----:B------:R-:W2:Y:S01]  /*0110*/  LDCU.64 UR8, c[0x0][0x390] ;  /* 0x00007200ff0877ac */ /* 0x000ea20008000a00 */
[----:B-1----:R-:W-:-:S06]  /*0120*/  IMAD.WIDE.U32 R6, R0, 0x8, R6 ;  /* 0x0000000800067825 */ /* 0x002fcc00078e0006 */
[----:B0-----:R-:W2:Y:S01]  /*0130*/  LDG.E.64 R6, desc[UR4][R6.64] ;  /* 0x0000000406067981 */ /* 0x001ea2000c1e1b00 */
[----:B------:R-:W-:Y:S01]  /*0140*/  IMAD.MOV.U32 R2, RZ, RZ, 0x1 ;  /* 0x00000001ff027424 */ /* 0x000fe200078e00ff */
[----:B------:R-:W-:Y:S01]  /*0150*/  BSSY.RECONVERGENT B0, `(.L_x_55) ;  /* 0x0000011000007945 */ /* 0x000fe20003800200 */
[----:B--2---:R-:W-:Y:S01]  /*0160*/  DFMA R8, R6, R6, UR8 ;  /* 0x0000000806087e2b */ /* 0x004fe20008000006 */
[----:B------:R-:W-:-:S05]  /*0170*/  FSETP.GEU.AND P1, PT, |R7|, 6.5827683646048100446e-37, PT ;  /* 0x036000000700780b */ /* 0x000fca0003f2e200 */
[----:B------:R-:W0:Y:S02]  /*0180*/  MUFU.RCP64H R3, R9 ;  /* 0x0000000900037308 */ /* 0x000e240000001800 */
[----:B0-----:R-:W-:-:S08]  /*0190*/  DFMA R4, -R8, R2, 1 ;  /* 0x3ff000000804742b */ /* 0x001fd00000000102 */
[----:B------:R-:W-:-:S08]  /*01a0*/  DFMA R4, R4, R4, R4 ;  /* 0x000000040404722b */ /* 0x000fd00000000004 */
[----:B------:R-:W-:-:S08]  /*01b0*/  DFMA R4, R2, R4, R2 ;  /* 0x000000040204722b */ /* 0x000fd00000000002 */
[----:B------:R-:W-:-:S08]  /*01c0*/  DFMA R2, -R8, R4, 1 ;  /* 0x3ff000000802742b */ /* 0x000fd00000000104 */
[----:B------:R-:W-:-:S08]  /*01d0*/  DFMA R2, R4, R2, R4 ;  /* 0x000000020402722b */ /* 0x000fd00000000004 */
[----:B------:R-:W-:-:S08]  /*01e0*/  DMUL R4, R6, R2 ;  /* 0x0000000206047228 */ /* 0x000fd00000000000 */
[----:B------:R-:W-:-:S08]  /*01f0*/  DFMA R10, -R8, R4, R6 ;  /* 0x00000004080a722b */ /* 0x000fd00000000106 */
[----:B------:R-:W-:-:S10]  /*0200*/  DFMA R4, R2, R10, R4 ;  /* 0x0000000a0204722b */ /* 0x000fd40000000004 */
[----:B------:R-:W-:-:S05]  /*0210*/  FFMA R2, RZ, R9, R5 ;  /* 0x00000009ff027223 */ /* 0x000fca0000000005 */
[----:B------:R-:W-:-:S13]  /*0220*/  FSETP.GT.AND P0, PT, |R2|, 1.469367938527859385e-39, PT ;  /* 0x001000000200780b */ /* 0x000fda0003f04200 */
[----:B------:R-:W-:Y:S05]  /*0230*/  @P0 BRA P1, `(.L_x_56) ;  /* 0x0000000000080947 */ /* 0x000fea0000800000 */
[----:B------:R-:W-:-:S07]  /*0240*/  MOV R10, 0x260 ;  /* 0x00000260000a7802 */ /* 0x000fce0000000f00 */
[----:B------:R-:W-:Y:S05]  /*0250*/  CALL.REL.NOINC `($__internal_2_$__cuda_sm20_div_rn_f64_full) ;  /* 0x0000000000347944 */ /* 0x000fea0003c00000 */
.L_x_56:
[----:B------:R-:W-:Y:S05]  /*0260*/  BSYNC.RECONVERGENT B0 ;  /* 0x0000000000007941 */ /* 0x000fea0003800200 */
.L_x_55:
[----:B------:R-:W0:Y:S01]  /*0270*/  LDC.64 R2, c[0x0][0x398] ;  /* 0x0000e600ff027b82 */ /* 0x000e220000000a00 */
[----:B------:R-:W1:Y:S01]  /*0280*/  LDCU UR7, c[0x0][0x388] ;  /* 0x00007100ff0777ac */ /* 0x000e620008000800 */
[----:B------:R-:W-:Y:S01]  /*0290*/  CS2R R6, SRZ ;  /* 0x0000000000067805 */ /* 0x000fe2000001ff00 */
[----:B-1----:R-:W-:-:S04]  /*02a0*/  IMAD R9, R0, UR7, R0 ;  /* 0x0000000700097c24 */ /* 0x002fc8000f8e0200 */
[----:B0-----:R-:W-:-:S05]  /*02b0*/  IMAD.WIDE.U32 R2, R9, 0x10, R2 ;  /* 0x0000001009027825 */ /* 0x001fca00078e0002 */
[----:B------:R-:W-:Y:S01]  /*02c0*/  STG.E.128 desc[UR4][R2.64], R4 ;  /* 0x0000000402007986 */ /* 0x000fe2000c101d04 */
[----:B------:R-:W-:Y:S05]  /*02d0*/  EXIT ;  /* 0x000000000000794d */ /* 0x000fea0003800000 */
.L_x_54:
[----:B------:R-:W1:Y:S01]  /*02e0*/  LDC.64 R2, c[0x0][0x398] ;  /* 0x0000e600ff027b82 */ /* 0x000e620000000a00 */
[----:B------:R-:W-:-:S04]  /*02f0*/  IMAD R5, R0, UR6, R5 ;  /* 0x0000000600057c24 */ /* 0x000fc8000f8e0205 */
[----:B-1----:R-:W-:-:S05]  /*0300*/  IMAD.WIDE.U32 R2, R5, 0x10, R2 ;  /* 0x0000001005027825 */ /* 0x002fca00078e0002 */
[----:B0-----:R-:W-:Y:S01]  /*0310*/  STG.E.128 desc[UR4][R2.64], RZ ;  /* 0x000000ff02007986 */ /* 0x001fe2000c101d04 */
[----:B------:R-:W-:Y:S05]  /*0320*/  EXIT ;  /* 0x000000000000794d */ /* 0x000fea0003800000 */
        .weak           $__internal_2_$__cuda_sm20_div_rn_f64_full
        .type           $__internal_2_$__cuda_sm20_div_rn_f64_full,@function
        .size           $__internal_2_$__cuda_sm20_div_rn_f64_full,(.L_x_123 - $__internal_2_$__cuda_sm20_div_rn_f64_full)
$__internal_2_$__cuda_sm20_div_rn_f64_full:
[C---:B------:R-:W-:Y:S01]  /*0330*/  FSETP.GEU.AND P0, PT, |R9|.reuse, 1.469367938527859385e-39, PT ;  /* 0x001000000900780b */ /* 0x040fe20003f0e200 */
[--C-:B------:R-:W-:Y:S01]  /*0340*/  IMAD.MOV.U32 R4, RZ, RZ, R8.reuse ;  /* 0x000000ffff047224 */ /* 0x100fe200078e0008 */
[----:B------:R-:W-:Y:S01]  /*0350*/  LOP3.LUT R2, R9, 0x800fffff, RZ, 0xc0, !PT ;  /* 0x800fffff09027812 */ /* 0x000fe200078ec0ff */
[----:B------:R-:W-:Y:S01]  /*0360*/  IMAD.MOV.U32 R5, RZ, RZ, R9 ;  /* 0x000000ffff057224 */ /* 0x000fe200078e0009 */
[C---:B------:R-:W-:Y:S01]  /*0370*/  FSETP.GEU.AND P2, PT, |R7|.reuse, 1.469367938527859385e-39, PT ;  /* 0x001000000700780b */ /* 0x040fe20003f4e200 */
[----:B------:R-:W-:Y:S01]  /*0380*/  IMAD.MOV.U32 R16, RZ, RZ, 0x1 ;  /* 0x00000001ff107424 */ /* 0x000fe200078e00ff */
[----:B------:R-:W-:Y:S01]  /*0390*/  LOP3.LUT R3, R2, 0x3ff00000, RZ, 0xfc, !PT ;  /* 0x3ff0000002037812 */ /* 0x000fe200078efcff */
[----:B------:R-:W-:Y:S01]  /*03a0*/  IMAD.MOV.U32 R2, RZ, RZ, R8 ;  /* 0x000000ffff027224 */ /* 0x000fe200078e0008 */
[----:B------:R-:W-:Y:S01]  /*03b0*/  LOP3.LUT R11, R7, 0x7ff00000, RZ, 0xc0, !PT ;  /* 0x7ff00000070b7812 */ /* 0x000fe200078ec0ff */
[----:B------:R-:W-:Y:S01]  /*03c0*/  BSSY.RECONVERGENT B1, `(.L_x_57) ;  /* 0x0000051000017945 */ /* 0x000fe20003800200 */
[----:B------:R-:W-:-:S03]  /*03d0*/  LOP3.LUT R14, R9, 0x7ff00000, RZ, 0xc0, !PT ;  /* 0x7ff00000090e7812 */ /* 0x000fc600078ec0ff */
[----:B------:R-:W-:Y:S01]  /*03e0*/  @!P0 DMUL R2, R4, 8.98846567431157953865e+307 ;  /* 0x7fe0000004028828 */ /* 0x000fe20000000000 */
[----:B------:R-:W-:-:S03]  /*03f0*/  ISETP.GE.U32.AND P1, PT, R11, R14, PT ;  /* 0x0000000e0b00720c */ /* 0x000fc60003f26070 */
[----:B------:R-:W-:Y:S02]  /*0400*/  @!P2 LOP3.LUT R8, R5, 0x7ff00000, RZ, 0xc0, !PT ;  /* 0x7ff000000508a812 */ /* 0x000fe400078ec0ff */
[----:B------:R-:W0:Y:S02]  /*0410*/  MUFU.RCP64H R17, R3 ;  /* 0x0000000300117308 */ /* 0x000e240000001800 */
[----:B------:R-:W-:Y:S01]  /*0420*/  @!P2 ISETP.GE.U32.AND P3, PT, R11, R8, PT ;  /* 0x000000080b00a20c */ /* 0x000fe20003f66070 */
[----:B------:R-:W-:Y:S01]  /*0430*/  IMAD.MOV.U32 R8, RZ, RZ, R6 ;  /* 0x000000ffff087224 */ /* 0x000fe200078e0006 */
[----:B0-----:R-:W-:-:S08]  /*0440*/  DFMA R12, R16, -R2, 1 ;  /* 0x3ff00000100c742b */ /* 0x001fd00000000802 */
[----:B------:R-:W-:Y:S01]  /*0450*/  DFMA R18, R12, R12, R12 ;  /* 0x0000000c0c12722b */ /* 0x000fe2000000000c */
[----:B------:R-:W-:-:S05]  /*0460*/  IMAD.MOV.U32 R12, RZ, RZ, 0x1ca00000 ;  /* 0x1ca00000ff0c7424 */ /* 0x000fca00078e00ff */
[C---:B------:R-:W-:Y:S02]  /*0470*/  @!P2 SEL R13, R12.reuse, 0x63400000, !P3 ;  /* 0x634000000c0da807 */ /* 0x040fe40005800000 */
[----:B------:R-:W-:Y:S01]  /*0480*/  DFMA R16, R16, R18, R16 ;  /* 0x000000121010722b */ /* 0x000fe20000000010 */
[----:B------:R-:W-:Y:S01]  /*0490*/  SEL R9, R12, 0x63400000, !P1 ;  /* 0x634000000c097807 */ /* 0x000fe20004800000 */
[----:B------:R-:W-:Y:S01]  /*04a0*/  @!P2 IMAD.MOV.U32 R18, RZ, RZ, RZ ;  /* 0x000000ffff12a224 */ /* 0x000fe200078e00ff */
[--C-:B------:R-:W-:Y:S02]  /*04b0*/  @!P2 LOP3.LUT R13, R13, 0x80000000, R7.reuse, 0xf8, !PT ;  /* 0x800000000d0da812 */ /* 0x100fe400078ef807 */
[----:B------:R-:W-:Y:S02]  /*04c0*/  LOP3.LUT R9, R9, 0x800fffff, R7, 0xf8, !PT ;  /* 0x800fffff09097812 */ /* 0x000fe400078ef807 */
[----:B------:R-:W-:Y:S01]  /*04d0*/  @!P2 LOP3.LUT R19, R13, 0x100000, RZ, 0xfc, !PT ;  /* 0x001000000d13a812 */ /* 0x000fe200078efcff */
[----:B------:R-:W-:-:S05]  /*04e0*/  DFMA R20, R16, -R2, 1 ;  /* 0x3ff000001014742b */ /* 0x000fca0000000802 */
[----:B------:R-:W-:-:S03]  /*04f0*/  @!P2 DFMA R8, R8, 2, -R18 ;  /* 0x400000000808a82b */ /* 0x000fc60000000812 */
[----:B------:R-:W-:Y:S01]  /*0500*/  DFMA R16, R16, R20, R16 ;  /* 0x000000141010722b */ /* 0x000fe20000000010 */
[----:B------:R-:W-:Y:S02]  /*0510*/  IMAD.MOV.U32 R21, RZ, RZ, R11 ;  /* 0x000000ffff157224 */ /* 0x000fe400078e000b */
[----:B------:R-:W-:Y:S01]  /*0520*/  IMAD.MOV.U32 R20, RZ, RZ, R14 ;  /* 0x000000ffff147224 */ /* 0x000fe200078e000e */
[----:B------:R-:W-:-:S03]  /*0530*/  @!P0 LOP3.LUT R20, R3, 0x7ff00000, RZ, 0xc0, !PT ;  /* 0x7ff0000003148812 */ /* 0x000fc600078ec0ff */
[----:B------:R-:W-:Y:S01]  /*0540*/  @!P2 LOP3.LUT R21, R9, 0x7ff00000, RZ, 0xc0, !PT ;  /* 0x7ff000000915a812 */ /* 0x000fe200078ec0ff */
[----:B------:R-:W-:Y:S01]  /*0550*/  DMUL R18, R16, R8 ;  /* 0x0000000810127228 */ /* 0x000fe20000000000 */
[----:B------:R-:W-:-:S03]  /*0560*/  VIADD R22, R20, 0xffffffff ;  /* 0xffffffff14167836 */ /* 0x000fc60000000000 */
[----:B------:R-:W-:-:S04]  /*0570*/  VIADD R13, R21, 0xffffffff ;  /* 0xffffffff150d7836 */ /* 0x000fc80000000000 */
[----:B------:R-:W-:Y:S01]  /*0580*/  DFMA R14, R18, -R2, R8 ;  /* 0x80000002120e722b */ /* 0x000fe20000000008 */
[----:B------:R-:W-:-:S04]  /*0590*/  ISETP.GT.U32.AND P0, PT, R13, 0x7feffffe, PT ;  /* 0x7feffffe0d00780c */ /* 0x000fc80003f04070 */
[----:B------:R-:W-:-:S03]  /*05a0*/  ISETP.GT.U32.OR P0, PT, R22, 0x7feffffe, P0 ;  /* 0x7feffffe1600780c */ /* 0x000fc60000704470 */
[----:B------:R-:W-:-:S10]  /*05b0*/  DFMA R14, R16, R14, R18 ;  /* 0x0000000e100e722b */ /* 0x000fd40000000012 */
        /* <DEDUP_REMOVED lines=20> */
[----:B------:R-:W-:Y:S01]  /*0700*/  IMAD.MOV.U32 R2, RZ, RZ, RZ ;  /* 0x000000ffff027224 */ /* 0x000fe200078e00ff */
[----:B------:R-:W-:-:S05]  /*0710*/  IADD3 R11, PT, PT, -R11, -0x43300000, RZ ;  /* 0xbcd000000b0b7810 */ /* 0x000fca0007ffe1ff */
[----:B------:R-:W-:-:S03]  /*0720*/  DFMA R2, R12, -R2, R14 ;  /* 0x800000020c02722b */ /* 0x000fc6000000000e */
[----:B------:R-:W-:-:S07]  /*0730*/  LOP3.LUT R5, R7, R5, RZ, 0x3c, !PT ;  /* 0x0000000507057212 */ /* 0x000fce00078e3cff */
[----:B------:R-:W-:-:S04]  /*0740*/  FSETP.NEU.AND P0, PT, |R3|, R11, PT ;  /* 0x0000000b0300720b */ /* 0x000fc80003f0d200 */
[----:B------:R-:W-:Y:S02]  /*0750*/  FSEL R12, R6, R12, !P0 ;  /* 0x0000000c060c7208 */ /* 0x000fe40004000000 */
[----:B------:R-:W-:Y:S01]  /*0760*/  FSEL R13, R5, R13, !P0 ;  /* 0x0000000d050d7208 */ /* 0x000fe20004000000 */
[----:B------:R-:W-:Y:S06]  /*0770*/  BRA `(.L_x_59) ;  /* 0x0000000000547947 */ /* 0x000fec0003800000 */
.L_x_58:
        /* <DEDUP_REMOVED lines=16> */
.L_x_61:
[----:B------:R-:W-:Y:S01]  /*0880*/  LOP3.LUT R13, R5, 0x80000, RZ, 0xfc, !PT ;  /* 0x00080000050d7812 */ /* 0x000fe200078efcff */
[----:B------:R-:W-:Y:S01]  /*0890*/  IMAD.MOV.U32 R12, RZ, RZ, R4 ;  /* 0x000000ffff0c7224 */ /* 0x000fe200078e0004 */
[----:B------:R-:W-:Y:S06]  /*08a0*/  BRA `(.L_x_59) ;  /* 0x0000000000087947 */ /* 0x000fec0003800000 */
.L_x_60:
[----:B------:R-:W-:Y:S01]  /*08b0*/  LOP3.LUT R13, R7, 0x80000, RZ, 0xfc, !PT ;  /* 0x00080000070d7812 */ /* 0x000fe200078efcff */
[----:B------:R-:W-:-:S07]  /*08c0*/  IMAD.MOV.U32 R12, RZ, RZ, R6 ;  /* 0x000000ffff0c7224 */ /* 0x000fce00078e0006 */
.L_x_59:
[----:B------:R-:W-:Y:S05]  /*08d0*/  BSYNC.RECONVERGENT B1 ;  /* 0x0000000000017941 */ /* 0x000fea0003800200 */
.L_x_57:
[----:B------:R-:W-:Y:S02]  /*08e0*/  IMAD.MOV.U32 R11, RZ, RZ, 0x0 ;  /* 0x00000000ff0b7424 */ /* 0x000fe400078e00ff */
[----:B------:R-:W-:Y:S02]  /*08f0*/  IMAD.MOV.U32 R4, RZ, RZ, R12 ;  /* 0x000000ffff047224 */ /* 0x000fe400078e000c */
[----:B------:R-:W-:Y:S01]  /*0900*/  IMAD.MOV.U32 R5, RZ, RZ, R13 ;  /* 0x000000ffff057224 */ /* 0x000fe200078e000d */
[----:B------:R-:W-:Y:S06]  /*0910*/  RET.REL.NODEC R10 `(_Z24calc_singular_inv_kernelPdjjdP7double2) ;  /* 0xfffffff40ab87950 */ /* 0x000fec0003c3ffff */
.L_x_62:
        /* <DEDUP_REMOVED lines=14> */
.L_x_123:


//--------------------- .text._Z11conj_kernelPK7double2jjPS_ --------------------------
	.section	.text._Z11conj_kernelPK7double2jjPS_,"ax",@progbits
	.align	128
        .global         _Z11conj_kernelPK7double2jjPS_
        .type           _Z11conj_kernelPK7double2jjPS_,@function
        .size           _Z11conj_kernelPK7double2jjPS_,(.L_x_136 - _Z11conj_kernelPK7double2jjPS_)
        .other          _Z11conj_kernelPK7double2jjPS_,@"STO_CUDA_ENTRY STV_DEFAULT"
_Z11conj_kernelPK7double2jjPS_:
.text._Z11conj_kernelPK7double2jjPS_:
        /* <DEDUP_REMOVED lines=17> */
[----:B0-----:R-:W-:-:S05]  /*0110*/  IMAD.WIDE.U32 R2, R13, 0x10, R2 ;  /* 0x000000100d027825 */ /* 0x001fca00078e0002 */
[----:B-1----:R-:W3:Y:S02]  /*0120*/  LDG.E.128 R4, desc[UR4][R2.64] ;  /* 0x0000000402047981 */ /* 0x002ee4000c1e1d00 */
[----:B---3--:R-:W-:Y:S01]  /*0130*/  DADD R10, -RZ, -R6 ;  /* 0x00000000ff0a7229 */ /* 0x008fe20000000906 */
[----:B--2---:R-:W-:Y:S01]  /*0140*/  IMAD.WIDE.U32 R6, R13, 0x10, R8 ;  /* 0x000000100d067825 */ /* 0x004fe200078e0008 */
[----:B------:R-:W-:Y:S02]  /*0150*/  MOV R8, R4 ;  /* 0x0000000400087202 */ /* 0x000fe40000000f00 */
[----:B------:R-:W-:-:S05]  /*0160*/  MOV R9, R5 ;  /* 0x0000000500097202 */ /* 0x000fca0000000f00 */
[----:B------:R-:W-:Y:S01]  /*0170*/  STG.E.128 desc[UR4][R6.64], R8 ;  /* 0x0000000806007986 */ /* 0x000fe2000c101d04 */
[----:B------:R-:W-:Y:S05]  /*0180*/  EXIT ;  /* 0x000000000000794d */ /* 0x000fea0003800000 */
.L_x_63:
        /* <DEDUP_REMOVED lines=15> */
.L_x_136:


//--------------------- .text._Z10pow_kernelPKddjjPd --------------------------
	.section	.text._Z10pow_kernelPKddjjPd,"ax",@progbits
	.align	128
        .global         _Z10pow_kernelPKddjjPd
        .type           _Z10pow_kernelPKddjjPd,@function
        .size           _Z10pow_kernelPKddjjPd,(.L_x_124 - _Z10pow_kernelPKddjjPd)
        .other          _Z10pow_kernelPKddjjPd,@"STO_CUDA_ENTRY STV_DEFAULT"
_Z10pow_kernelPKddjjPd:
.text._Z10pow_kernelPKddjjPd:
        /* <DEDUP_REMOVED lines=19> */
[----:B------:R-:W-:Y:S01]  /*0130*/  BSSY.RECONVERGENT B0, `(.L_x_64) ;  /* 0x0000025000007945 */ /* 0x000fe20003800200 */
[----:B--2---:R-:W-:-:S04]  /*0140*/  SHF.R.U32.HI R0, RZ, 0x14, R9 ;  /* 0x00000014ff007819 */ /* 0x004fc80000011609 */
[----:B------:R-:W-:-:S05]  /*0150*/  LOP3.LUT R0, R0, 0x7ff, RZ, 0xc0, !PT ;  /* 0x000007ff00007812 */ /* 0x000fca00078ec0ff */
[----:B------:R-:W-:-:S05]  /*0160*/  VIADD R7, R0, 0xfffffc0c ;  /* 0xfffffc0c00077836 */ /* 0x000fca0000000000 */
[CC--:B------:R-:W-:Y:S02]  /*0170*/  SHF.L.U32 R0, R8.reuse, R7.reuse, RZ ;  /* 0x0000000708007219 */ /* 0x0c0fe400000006ff */
[----:B------:R-:W-:Y:S02]  /*0180*/  SHF.L.U64.HI R7, R8, R7, R9 ;  /* 0x0000000708077219 */ /* 0x000fe40000010209 */
[----:B------:R-:W-:-:S04]  /*0190*/  ISETP.NE.U32.AND P0, PT, R0, RZ, PT ;  /* 0x000000ff0000720c */ /* 0x000fc80003f05070 */
[----:B------:R-:W-:-:S04]  /*01a0*/  ISETP.NE.AND.EX P0, PT, R7, -0x80000000, PT, P0 ;  /* 0x800000000700780c */ /* 0x000fc80003f05300 */
[----:B------:R-:W-:Y:S01]  /*01b0*/  PLOP3.LUT P1, PT, P0, PT, PT, 0x8, 0x80 ;  /* 0x000000000080781c */ /* 0x000fe2000072e170 */
[----:B---3--:R-:W-:-:S06]  /*01c0*/  DSETP.NEU.AND P2, PT, R2, RZ, PT ;  /* 0x000000ff0200722a */ /* 0x008fcc0003f4d000 */
[----:B------:R-:W-:-:S08]  /*01d0*/  ISETP.GE.OR P3, PT, R9, RZ, P2 ;  /* 0x000000ff0900720c */ /* 0x000fd00001766670 */
[----:B------:R-:W0:Y:S01]  /*01e0*/  @!P2 LDC.64 R4, c[0x0][0x388] ;  /* 0x0000e200ff04ab82 */ /* 0x000e220000000a00 */
[----:B------:R-:W-:Y:S01]  /*01f0*/  @!P2 IMAD.MOV.U32 R6, RZ, RZ, RZ ;  /* 0x000000ffff06a224 */ /* 0x000fe200078e00ff */
[----:B0-----:R-:W-:-:S06]  /*0200*/  @!P2 DSETP.NEU.AND P1, PT, |R4|, 0.5, !P0 ;  /* 0x3fe000000400a42a */ /* 0x001fcc000472d200 */
[----:B------:R-:W-:-:S04]  /*0210*/  @!P2 SEL R7, R3, RZ, P1 ;  /* 0x000000ff0307a207 */ /* 0x000fc80000800000 */
[----:B------:R-:W-:Y:S01]  /*0220*/  @!P3 LOP3.LUT R7, R7, 0x7ff00000, RZ, 0xfc, !PT ;  /* 0x7ff000000707b812 */ /* 0x000fe200078efcff */
[----:B------:R-:W-:Y:S06]  /*0230*/  @!P2 BRA `(.L_x_65) ;  /* 0x000000000050a947 */ /* 0x000fec0003800000 */
[----:B------:R-:W-:Y:S01]  /*0240*/  DADD R4, -RZ, |R2| ;  /* 0x00000000ff047229 */ /* 0x000fe20000000502 */
[----:B------:R-:W-:Y:S01]  /*0250*/  BSSY.RECONVERGENT B1, `(.L_x_66) ;  /* 0x0000003000017945 */ /* 0x000fe20003800200 */
[----:B------:R-:W-:-:S09]  /*0260*/  MOV R0, 0x280 ;  /* 0x0000028000007802 */ /* 0x000fd20000000f00 */
[----:B------:R-:W-:Y:S05]  /*0270*/  CALL.REL.NOINC `($_Z10pow_kernelPKddjjPd$__internal_accurate_pow) ;  /* 0x0000000000ec7944 */ /* 0x000fea0003c00000 */
[----:B------:R-:W-:Y:S05]  /*0280*/  BSYNC.RECONVERGENT B1 ;  /* 0x0000000000017941 */ /* 0x000fea0003800200 */
.L_x_66:
[----:B------:R-:W0:Y:S01]  /*0290*/  LDCU.64 UR4, c[0x0][0x388] ;  /* 0x00007100ff0477ac */ /* 0x000e220008000a00 */
[----:B------:R-:W-:Y:S01]  /*02a0*/  IMAD.MOV.U32 R8, RZ, RZ, R11 ;  /* 0x000000ffff087224 */ /* 0x000fe200078e000b */
[----:B------:R-:W-:Y:S01]  /*02b0*/  ISETP.GE.AND P2, PT, R3, RZ, PT ;  /* 0x000000ff0300720c */ /* 0x000fe20003f46270 */
[----:B------:R-:W-:-:S06]  /*02c0*/  IMAD.MOV.U32 R9, RZ, RZ, R12 ;  /* 0x000000ffff097224 */ /* 0x000fcc00078e000c */
[----:B------:R-:W-:Y:S01]  /*02d0*/  DADD R8, -RZ, -R8 ;  /* 0x00000000ff087229 */ /* 0x000fe20000000908 */
[----:B0-----:R-:W-:Y:S02]  /*02e0*/  IMAD.U32 R4, RZ, RZ, UR4 ;  /* 0x00000004ff047e24 */ /* 0x001fe4000f8e00ff */
[----:B------:R-:W-:-:S04]  /*02f0*/  IMAD.U32 R5, RZ, RZ, UR5 ;  /* 0x00000005ff057e24 */ /* 0x000fc8000f8e00ff */
[----:B------:R-:W0:Y:S02]  /*0300*/  FRND.F64.TRUNC R6, R4 ;  /* 0x0000000400067313 */ /* 0x000e24000030d800 */
[----:B0-----:R-:W-:Y:S01]  /*0310*/  DSETP.NEU.AND P0, PT, R6, R4, PT ;  /* 0x000000040600722a */ /* 0x001fe20003f0d000 */
[-C--:B------:R-:W-:Y:S02]  /*0320*/  FSEL R6, R8, R11.reuse, P1 ;  /* 0x0000000b08067208 */ /* 0x080fe40000800000 */
[-C--:B------:R-:W-:Y:S02]  /*0330*/  FSEL R7, R9, R12.reuse, P1 ;  /* 0x0000000c09077208 */ /* 0x080fe40000800000 */
[----:B------:R-:W-:Y:S02]  /*0340*/  FSEL R6, R6, R11, !P2 ;  /* 0x0000000b06067208 */ /* 0x000fe40005000000 */
[----:B------:R-:W-:-:S07]  /*0350*/  FSEL R7, R7, R12, !P2 ;  /* 0x0000000c07077208 */ /* 0x000fce0005000000 */
[----:B------:R-:W-:Y:S02]  /*0360*/  @P0 FSEL R6, R6, RZ, P2 ;  /* 0x000000ff06060208 */ /* 0x000fe40001000000 */
[----:B------:R-:W-:-:S07]  /*0370*/  @P0 FSEL R7, R7, -QNAN , P2 ;  /* 0xfff8000007070808 */ /* 0x000fce0001000000 */
.L_x_65:
[----:B------:R-:W-:Y:S05]  /*0380*/  BSYNC.RECONVERGENT B0 ;  /* 0x0000000000007941 */ /* 0x000fea0003800200 */
.L_x_64:
[----:B------:R-:W-:Y:S01]  /*0390*/  DADD R8, R2, R4 ;  /* 0x0000000002087229 */ /* 0x000fe20000000004 */
[----:B------:R-:W-:Y:S09]  /*03a0*/  BSSY.RECONVERGENT B0, `(.L_x_67) ;  /* 0x000001e000007945 */ /* 0x000ff20003800200 */
[----:B------:R-:W-:-:S04]  /*03b0*/  LOP3.LUT R8, R9, 0x7ff00000, RZ, 0xc0, !PT ;  /* 0x7ff0000009087812 */ /* 0x000fc800078ec0ff */
[----:B------:R-:W-:-:S13]  /*03c0*/  ISETP.NE.AND P0, PT, R8, 0x7ff00000, PT ;  /* 0x7ff000000800780c */ /* 0x000fda0003f05270 */
[----:B------:R-:W-:Y:S05]  /*03d0*/  @P0 BRA `(.L_x_68) ;  /* 0x0000000000680947 */ /* 0x000fea0003800000 */
[----:B------:R-:W-:-:S14]  /*03e0*/  DSETP.NAN.AND P0, PT, R2, R4, PT ;  /* 0x000000040200722a */ /* 0x000fdc0003f08000 */
[----:B------:R-:W-:Y:S01]  /*03f0*/  @P0 DADD R6, R2, R4 ;  /* 0x0000000002060229 */ /* 0x000fe20000000004 */
[----:B------:R-:W-:Y:S10]  /*0400*/  @P0 BRA `(.L_x_68) ;  /* 0x00000000005c0947 */ /* 0x000ff40003800000 */
[----:B------:R-:W-:-:S14]  /*0410*/  DSETP.NEU.AND P0, PT, |R4|, +INF , PT ;  /* 0x7ff000000400742a */ /* 0x000fdc0003f0d200 */
[----:B------:R-:W-:Y:S05]  /*0420*/  @P0 BRA `(.L_x_69) ;  /* 0x0000000000240947 */ /* 0x000fea0003800000 */
[----:B------:R-:W0:Y:S01]  /*0430*/  LDCU UR4, c[0x0][0x38c] ;  /* 0x00007180ff0477ac */ /* 0x000e220008000800 */
[----:B------:R-:W-:-:S06]  /*0440*/  DSETP.GT.AND P0, PT, |R2|, 1, PT ;  /* 0x3ff000000200742a */ /* 0x000fcc0003f04200 */
[----:B------:R-:W-:Y:S01]  /*0450*/  SEL R6, RZ, 0x7ff00000, !P0 ;  /* 0x7ff00000ff067807 */ /* 0x000fe20004000000 */
[----:B------:R-:W-:Y:S01]  /*0460*/  DSETP.NEU.AND P0, PT, R2, -1, PT ;  /* 0xbff000000200742a */ /* 0x000fe20003f0d000 */
[----:B0-----:R-:W-:-:S13]  /*0470*/  ISETP.LE.AND P1, PT, RZ, UR4, PT ;  /* 0x00000004ff007c0c */ /* 0x001fda000bf23270 */
[----:B------:R-:W-:-:S04]  /*0480*/  @!P1 LOP3.LUT R6, R6, 0x7ff00000, RZ, 0x3c, !PT ;  /* 0x7ff0000006069812 */ /* 0x000fc800078e3cff */
[----:B------:R-:W-:Y:S01]  /*0490*/  SEL R7, R6, 0x3ff00000, P0 ;  /* 0x3ff0000006077807 */ /* 0x000fe20000000000 */
[----:B------:R-:W-:Y:S01]  /*04a0*/  IMAD.MOV.U32 R6, RZ, RZ, RZ ;  /* 0x000000ffff067224 */ /* 0x000fe200078e00ff */
[----:B------:R-:W-:Y:S06]  /*04b0*/  BRA `(.L_x_68) ;  /* 0x0000000000307947 */ /* 0x000fec0003800000 */
.L_x_69:
[----:B------:R-:W-:-:S14]  /*04c0*/  DSETP.NEU.AND P0, PT, |R2|, +INF , PT ;  /* 0x7ff000000200742a */ /* 0x000fdc0003f0d200 */
[----:B------:R-:W-:Y:S05]  /*04d0*/  @P0 BRA `(.L_x_68) ;  /* 0x0000000000280947 */ /* 0x000fea0003800000 */
[----:B------:R-:W0:Y:S01]  /*04e0*/  LDC R0, c[0x0][0x38c] ;  /* 0x0000e300ff007b82 */ /* 0x000e220000000800 */
[----:B------:R-:W-:Y:S01]  /*04f0*/  ISETP.GE.AND P2, PT, R3, RZ, PT ;  /* 0x000000ff0300720c */ /* 0x000fe20003f46270 */
[----:B------:R-:W-:Y:S01]  /*0500*/  IMAD.MOV.U32 R6, RZ, RZ, RZ ;  /* 0x000000ffff067224 */ /* 0x000fe200078e00ff */
[C---:B0-----:R-:W-:Y:S02]  /*0510*/  ISETP.GE.AND P0, PT, R0.reuse, RZ, PT ;  /* 0x000000ff0000720c */ /* 0x041fe40003f06270 */
[----:B------:R-:W-:Y:S02]  /*0520*/  LOP3.LUT R0, R0, 0x7fffffff, RZ, 0xc0, !PT ;  /* 0x7fffffff00007812 */ /* 0x000fe400078ec0ff */
[----:B------:R-:W-:Y:S02]  /*0530*/  SEL R7, RZ, 0x7ff00000, !P0 ;  /* 0x7ff00000ff077807 */ /* 0x000fe40004000000 */
[----:B------:R-:W-:-:S03]  /*0540*/  ISETP.NE.AND P0, PT, R0, 0x3fe00000, PT ;  /* 0x3fe000000000780c */ /* 0x000fc60003f05270 */
[----:B------:R-:W-:-:S05]  /*0550*/  VIADD R0, R7, 0x80000000 ;  /* 0x8000000007007836 */ /* 0x000fca0000000000 */
[----:B------:R-:W-:-:S04]  /*0560*/  SEL R0, R0, R7, P0 ;  /* 0x0000000700007207 */ /* 0x000fc80000000000 */
[----:B------:R-:W-:-:S07]  /*0570*/  @!P2 SEL R7, R0, R7, P1 ;  /* 0x000000070007a207 */ /* 0x000fce0000800000 */
.L_x_68:
[----:B------:R-:W-:Y:S05]  /*0580*/  BSYNC.RECONVERGENT B0 ;  /* 0x0000000000007941 */ /* 0x000fea0003800200 */
.L_x_67:
[----:B------:R-:W0:Y:S01]  /*0590*/  LDC.64 R8, c[0x0][0x398] ;  /* 0x0000e600ff087b82 */ /* 0x000e220000000a00 */
[----:B------:R-:W-:Y:S02]  /*05a0*/  DSETP.NEU.AND P0, PT, R2, 1, PT ;  /* 0x3ff000000200742a */ /* 0x000fe40003f0d000 */
[----:B------:R-:W-:-:S04]  /*05b0*/  DSETP.NEU.AND P1, PT, R4, RZ, PT ;  /* 0x000000ff0400722a */ /* 0x000fc80003f2d000 */
[----:B------:R-:W-:Y:S02]  /*05c0*/  FSEL R2, R6, RZ, P0 ;  /* 0x000000ff06027208 */ /* 0x000fe40000000000 */
[----:B------:R-:W-:Y:S02]  /*05d0*/  FSEL R6, R7, 1.875, P0 ;  /* 0x3ff0000007067808 */ /* 0x000fe40000000000 */
[----:B------:R-:W-:Y:S02]  /*05e0*/  FSEL R2, R2, RZ, P1 ;  /* 0x000000ff02027208 */ /* 0x000fe40000800000 */
[----:B------:R-:W-:Y:S01]  /*05f0*/  FSEL R3, R6, 1.875, P1 ;  /* 0x3ff0000006037808 */ /* 0x000fe20000800000 */
[----:B0-----:R-:W-:-:S05]  /*0600*/  IMAD.WIDE.U32 R10, R10, 0x8, R8 ;  /* 0x000000080a0a7825 */ /* 0x001fca00078e0008 */
[----:B------:R-:W-:Y:S01]  /*0610*/  STG.E.64 desc[UR8][R10.64], R2 ;  /* 0x000000020a007986 */ /* 0x000fe2000c101b08 */
[----:B------:R-:W-:Y:S05]  /*0620*/  EXIT ;  /* 0x000000000000794d */ /* 0x000fea0003800000 */
        .type           $_Z10pow_kernelPKddjjPd$__internal_accurate_pow,@function
        .size           $_Z10pow_kernelPKddjjPd$__internal_accurate_pow,(.L_x_124 - $_Z10pow_kernelPKddjjPd$__internal_accurate_pow)
$_Z10pow_kernelPKddjjPd$__internal_accurate_pow:
[----:B------:R-:W-:Y:S01]  /*0630*/  ISETP.GT.U32.AND P0, PT, R5, 0xfffff, PT ;  /* 0x000fffff0500780c */ /* 0x000fe20003f04070 */
[----:B------:R-:W-:Y:S01]  /*0640*/  IMAD.MOV.U32 R6, RZ, RZ, R5 ;  /* 0x000000ffff067224 */ /* 0x000fe200078e0005 */
[----:B------:R-:W-:Y:S01]  /*0650*/  UMOV UR4, 0x7d2cafe2 ;  /* 0x7d2cafe200047882 */ /* 0x000fe20000000000 */
[----:B------:R-:W-:Y:S01]  /*0660*/  IMAD.MOV.U32 R14, RZ, RZ, RZ ;  /* 0x000000ffff0e7224 */ /* 0x000fe200078e00ff */
[----:B------:R-:W-:Y:S01]  /*0670*/  UMOV UR5, 0x3eb0f5ff ;  /* 0x3eb0f5ff00057882 */ /* 0x000fe20000000000 */
[----:B------:R-:W-:Y:S01]  /*0680*/  IMAD.MOV.U32 R18, RZ, RZ, 0x41ad3b5a ;  /* 0x41ad3b5aff127424 */ /* 0x000fe200078e00ff */
[----:B------:R-:W-:Y:S01]  /*0690*/  UMOV UR10, 0xfefa39ef ;  /* 0xfefa39ef000a7882 */ /* 0x000fe20000000000 */
[----:B------:R-:W-:Y:S01]  /*06a0*/  IMAD.MOV.U32 R19, RZ, RZ, 0x3ed0f5d2 ;  /* 0x3ed0f5d2ff137424 */ /* 0x000fe200078e00ff */
[----:B------:R-:W-:Y:S01]  /*06b0*/  UMOV UR11, 0x3fe62e42 ;  /* 0x3fe62e42000b7882 */ /* 0x000fe20000000000 */
[----:B------:R-:W-:Y:S01]  /*06c0*/  UMOV UR12, 0x3b39803f ;  /* 0x3b39803f000c7882 */ /* 0x000fe20000000000 */
[----:B------:R-:W-:-:S03]  /*06d0*/  UMOV UR13, 0x3c7abc9e ;  /* 0x3c7abc9e000d7882 */ /* 0x000fc60000000000 */
[----:B------:R-:W-:-:S10]  /*06e0*/  @!P0 DMUL R22, R4, 1.80143985094819840000e+16 ;  /* 0x4350000004168828 */ /* 0x000fd40000000000 */
[----:B------:R-:W-:Y:S02]  /*06f0*/  @!P0 IMAD.MOV.U32 R6, RZ, RZ, R23 ;  /* 0x000000ffff068224 */ /* 0x000fe400078e0017 */
[----:B------:R-:W-:-:S03]  /*0700*/  @!P0 IMAD.MOV.U32 R4, RZ, RZ, R22 ;  /* 0x000000ffff048224 */ /* 0x000fc600078e0016 */
[----:B------:R-:W-:Y:S01]  /*0710*/  LOP3.LUT R6, R6, 0x800fffff, RZ, 0xc0, !PT ;  /* 0x800fffff06067812 */ /* 0x000fe200078ec0ff */
[----:B------:R-:W-:Y:S01]  /*0720*/  IMAD.MOV.U32 R12, RZ, RZ, R4 ;  /* 0x000000ffff0c7224 */ /* 0x000fe200078e0004 */
[----:B------:R-:W-:Y:S02]  /*0730*/  SHF.R.U32.HI R4, RZ, 0x14, R5 ;  /* 0x00000014ff047819 */ /* 0x000fe40000011605 */
[----:B------:R-:W-:Y:S02]  /*0740*/  LOP3.LUT R13, R6, 0x3ff00000, RZ, 0xfc, !PT ;  /* 0x3ff00000060d7812 */ /* 0x000fe400078efcff */
[----:B------:R-:W-:Y:S02]  /*0750*/  @!P0 LEA.HI R4, R23, 0xffffffca, RZ, 0xc ;  /* 0xffffffca17048811 */ /* 0x000fe400078f60ff */
[----:B------:R-:W-:-:S03]  /*0760*/  ISETP.GE.U32.AND P2, PT, R13, 0x3ff6a09f, PT ;  /* 0x3ff6a09f0d00780c */ /* 0x000fc60003f46070 */
[----:B------:R-:W-:-:S10]  /*0770*/  VIADD R5, R4, 0xfffffc01 ;  /* 0xfffffc0104057836 */ /* 0x000fd40000000000 */
[----:B------:R-:W-:Y:S02]  /*0780*/  @P2 VIADD R7, R13, 0xfff00000 ;  /* 0xfff000000d072836 */ /* 0x000fe40000000000 */
[----:B------:R-:W-:Y:S02]  /*0790*/  @P2 VIADD R5, R4, 0xfffffc02 ;  /* 0xfffffc0204052836 */ /* 0x000fe40000000000 */
[----:B------:R-:W-:-:S03]  /*07a0*/  @P2 IMAD.MOV.U32 R13, RZ, RZ, R7 ;  /* 0x000000ffff0d2224 */ /* 0x000fc600078e0007 */
[----:B------:R-:W-:Y:S01]  /*07b0*/  LOP3.LUT R4, R5, 0x80000000, RZ, 0x3c, !PT ;  /* 0x8000000005047812 */ /* 0x000fe200078e3cff */
[----:B------:R-:W-:Y:S02]  /*07c0*/  IMAD.MOV.U32 R5, RZ, RZ, 0x43300000 ;  /* 0x43300000ff057424 */ /* 0x000fe400078e00ff */
[C---:B------:R-:W-:Y:S02]  /*07d0*/  DADD R8, R12.reuse, 1 ;  /* 0x3ff000000c087429 */ /* 0x040fe40000000000 */
[----:B------:R-:W-:-:S04]  /*07e0*/  DADD R12, R12, -1 ;  /* 0xbff000000c0c7429 */ /* 0x000fc80000000000 */
[----:B------:R-:W0:Y:S02]  /*07f0*/  MUFU.RCP64H R15, R9 ;  /* 0x00000009000f7308 */ /* 0x000e240000001800 */
[----:B0-----:R-:W-:-:S08]  /*0800*/  DFMA R6, -R8, R14, 1 ;  /* 0x3ff000000806742b */ /* 0x001fd0000000010e */
[----:B------:R-:W-:-:S08]  /*0810*/  DFMA R6, R6, R6, R6 ;  /* 0x000000060606722b */ /* 0x000fd00000000006 */
[----:B------:R-:W-:-:S08]  /*0820*/  DFMA R14, R14, R6, R14 ;  /* 0x000000060e0e722b */ /* 0x000fd0000000000e */
[----:B------:R-:W-:-:S08]  /*0830*/  DMUL R6, R12, R14 ;  /* 0x0000000e0c067228 */ /* 0x000fd00000000000 */
[----:B------:R-:W-:-:S08]  /*0840*/  DFMA R6, R12, R14, R6 ;  /* 0x0000000e0c06722b */ /* 0x000fd00000000006 */
[----:B------:R-:W-:Y:S02]  /*0850*/  DMUL R16, R6, R6 ;  /* 0x0000000606107228 */ /* 0x000fe40000000000 */
[----:B------:R-:W-:-:S06]  /*0860*/  DADD R20, R12, -R6 ;  /* 0x000000000c147229 */ /* 0x000fcc0000000806 */
[----:B------:R-:W-:Y:S01]  /*0870*/  DFMA R8, R16, UR4, R18 ;  /* 0x0000000410087c2b */ /* 0x000fe20008000012 */
[----:B------:R-:W-:Y:S01]  /*0880*/  UMOV UR4, 0x75488a3f ;  /* 0x75488a3f00047882 */ /* 0x000fe20000000000 */
[----:B------:R-:W-:Y:S01]  /*0890*/  UMOV UR5, 0x3ef3b20a ;  /* 0x3ef3b20a00057882 */ /* 0x000fe20000000000 */
[----:B------:R-:W-:-:S05]  /*08a0*/  DADD R20, R20, R20 ;  /* 0x0000000014147229 */ /* 0x000fca0000000014 */
[----:B------:R-:W-:Y:S01]  /*08b0*/  DFMA R8, R16, R8, UR4 ;  /* 0x0000000410087e2b */ /* 0x000fe20008000008 */
[----:B------:R-:W-:Y:S01]  /*08c0*/  UMOV UR4, 0xe4faecd5 ;  /* 0xe4faecd500047882 */ /* 0x000fe20000000000 */
[----:B------:R-:W-:Y:S01]  /*08d0*/  UMOV UR5, 0x3f1745cd ;  /* 0x3f1745cd00057882 */ /* 0x000fe20000000000 */
[-C--:B------:R-:W-:Y:S02]  /*08e0*/  DFMA R20, R12, -R6.reuse, R20 ;  /* 0x800000060c14722b */ /* 0x080fe40000000014 */
[----:B------:R-:W-:-:S03]  /*08f0*/  DMUL R12, R6, R6 ;  /* 0x00000006060c7228 */ /* 0x000fc60000000000 */
[----:B------:R-:W-:Y:S01]  /*0900*/  DFMA R8, R16, R8, UR4 ;  /* 0x0000000410087e2b */ /* 0x000fe20008000008 */
[----:B------:R-:W-:Y:S01]  /*0910*/  UMOV UR4, 0x258a578b ;  /* 0x258a578b00047882 */ /* 0x000fe20000000000 */
[----:B------:R-:W-:Y:S01]  /*0920*/  UMOV UR5, 0x3f3c71c7 ;  /* 0x3f3c71c700057882 */ /* 0x000fe20000000000 */
[----:B------:R-:W-:-:S05]  /*0930*/  DMUL R14, R14, R20 ;  /* 0x000000140e0e7228 */ /* 0x000fca0000000000 */
        /* <DEDUP_REMOVED lines=10> */
[----:B------:R-:W-:Y:S01]  /*09e0*/  DADD R24, -R8, UR4 ;  /* 0x0000000408187e29 */ /* 0x000fe20008000100 */
[----:B------:R-:W-:Y:S01]  /*09f0*/  UMOV UR4, 0xb9e7b0 ;  /* 0x00b9e7b000047882 */ /* 0x000fe20000000000 */
[----:B------:R-:W-:-:S06]  /*0a00*/  UMOV UR5, 0x3c46a4cb ;  /* 0x3c46a4cb00057882 */ /* 0x000fcc0000000000 */
[----:B------:R-:W-:Y:S02]  /*0a10*/  DFMA R20, R16, R18, R24 ;  /* 0x000000121014722b */ /* 0x000fe40000000018 */
[C---:B------:R-:W-:Y:S01]  /*0a20*/  DMUL R16, R6.reuse, R12 ;  /* 0x0000000c06107228 */ /* 0x040fe20000000000 */
[----:B------:R-:W-:Y:S01]  /*0a30*/  VIADD R19, R15, 0x100000 ;  /* 0x001000000f137836 */ /* 0x000fe20000000000 */
[----:B------:R-:W-:Y:S01]  /*0a40*/  DFMA R24, R6, R6, -R12 ;  /* 0x000000060618722b */ /* 0x000fe2000000080c */
[----:B------:R-:W-:-:S03]  /*0a50*/  IMAD.MOV.U32 R18, RZ, RZ, R14 ;  /* 0x000000ffff127224 */ /* 0x000fc600078e000e */
[----:B------:R-:W-:Y:S01]  /*0a60*/  DADD R20, R20, -UR4 ;  /* 0x8000000414147e29 */ /* 0x000fe20008000000 */
[----:B------:R-:W-:Y:S01]  /*0a70*/  UMOV UR4, 0x80000000 ;  /* 0x8000000000047882 */ /* 0x000fe20000000000 */
[C---:B------:R-:W-:Y:S01]  /*0a80*/  DFMA R26, R6.reuse, R12, -R16 ;  /* 0x0000000c061a722b */ /* 0x040fe20000000810 */
[----:B------:R-:W-:Y:S01]  /*0a90*/  UMOV UR5, 0x43300000 ;  /* 0x4330000000057882 */ /* 0x000fe20000000000 */
[----:B------:R-:W-:-:S04]  /*0aa0*/  DFMA R24, R6, R18, R24 ;  /* 0x000000120618722b */ /* 0x000fc80000000018 */
[----:B------:R-:W-:Y:S02]  /*0ab0*/  DADD R18, R8, R20 ;  /* 0x0000000008127229 */ /* 0x000fe40000000014 */
[----:B------:R-:W-:-:S06]  /*0ac0*/  DFMA R26, R14, R12, R26 ;  /* 0x0000000c0e1a722b */ /* 0x000fcc000000001a */
[----:B------:R-:W-:Y:S02]  /*0ad0*/  DMUL R12, R18, R16 ;  /* 0x00000010120c7228 */ /* 0x000fe40000000000 */
[----:B------:R-:W-:Y:S02]  /*0ae0*/  DFMA R24, R6, R24, R26 ;  /* 0x000000180618722b */ /* 0x000fe4000000001a */
[----:B------:R-:W-:-:S04]  /*0af0*/  DADD R26, R8, -R18 ;  /* 0x00000000081a7229 */ /* 0x000fc80000000812 */
[----:B------:R-:W-:-:S04]  /*0b00*/  DFMA R8, R18, R16, -R12 ;  /* 0x000000101208722b */ /* 0x000fc8000000080c */
[----:B------:R-:W-:-:S04]  /*0b10*/  DADD R26, R20, R26 ;  /* 0x00000000141a7229 */ /* 0x000fc8000000001a */
[----:B------:R-:W-:-:S08]  /*0b20*/  DFMA R8, R18, R24, R8 ;  /* 0x000000181208722b */ /* 0x000fd00000000008 */
[----:B------:R-:W-:-:S08]  /*0b30*/  DFMA R26, R26, R16, R8 ;  /* 0x000000101a1a722b */ /* 0x000fd00000000008 */
[----:B------:R-:W-:-:S08]  /*0b40*/  DADD R16, R12, R26 ;  /* 0x000000000c107229 */ /* 0x000fd0000000001a */
[--C-:B------:R-:W-:Y:S02]  /*0b50*/  DADD R8, R6, R16.reuse ;  /* 0x0000000006087229 */ /* 0x100fe40000000010 */
[----:B------:R-:W-:-:S06]  /*0b60*/  DADD R12, R12, -R16 ;  /* 0x000000000c0c7229 */ /* 0x000fcc0000000810 */
[----:B------:R-:W-:Y:S02]  /*0b70*/  DADD R6, R6, -R8 ;  /* 0x0000000006067229 */ /* 0x000fe40000000808 */
[----:B------:R-:W-:-:S06]  /*0b80*/  DADD R12, R26, R12 ;  /* 0x000000001a0c7229 */ /* 0x000fcc000000000c */
[----:B------:R-:W-:-:S08]  /*0b90*/  DADD R6, R16, R6 ;  /* 0x0000000010067229 */ /* 0x000fd00000000006 */
[----:B------:R-:W-:-:S08]  /*0ba0*/  DADD R6, R12, R6 ;  /* 0x000000000c067229 */ /* 0x000fd00000000006 */
[----:B------:R-:W-:Y:S02]  /*0bb0*/  DADD R6, R14, R6 ;  /* 0x000000000e067229 */ /* 0x000fe40000000006 */
[----:B------:R-:W-:Y:S01]  /*0bc0*/  DADD R14, R4, -UR4 ;  /* 0x80000004040e7e29 */ /* 0x000fe20008000000 */
[----:B------:R-:W-:Y:S01]  /*0bd0*/  UMOV UR4, 0xfefa39ef ;  /* 0xfefa39ef00047882 */ /* 0x000fe20000000000 */
[----:B------:R-:W-:-:S04]  /*0be0*/  UMOV UR5, 0x3fe62e42 ;  /* 0x3fe62e4200057882 */ /* 0x000fc80000000000 */
[----:B------:R-:W-:-:S08]  /*0bf0*/  DADD R12, R8, R6 ;  /* 0x00000000080c7229 */ /* 0x000fd00000000006 */
[--C-:B------:R-:W-:Y:S01]  /*0c00*/  DFMA R4, R14, UR4, R12.reuse ;  /* 0x000000040e047c2b */ /* 0x100fe2000800000c */
[----:B------:R-:W0:Y:S01]  /*0c10*/  LDCU.64 UR4, c[0x0][0x388] ;  /* 0x00007100ff0477ac */ /* 0x000e220008000a00 */
[----:B------:R-:W-:-:S06]  /*0c20*/  DADD R8, R8, -R12 ;  /* 0x0000000008087229 */ /* 0x000fcc000000080c */
[----:B------:R-:W-:Y:S02]  /*0c30*/  DFMA R16, R14, -UR10, R4 ;  /* 0x8000000a0e107c2b */ /* 0x000fe40008000004 */
[----:B------:R-:W-:-:S06]  /*0c40*/  DADD R8, R6, R8 ;  /* 0x0000000006087229 */ /* 0x000fcc0000000008 */
[----:B------:R-:W-:Y:S01]  /*0c50*/  DADD R16, -R12, R16 ;  /* 0x000000000c107229 */ /* 0x000fe20000000110 */
[----:B0-----:R-:W-:-:S04]  /*0c60*/  USHF.L.U32 UR6, UR5, 0x1, URZ ;  /* 0x0000000105067899 */ /* 0x001fc800080006ff */
[----:B------:R-:W-:-:S03]  /*0c70*/  UISETP.GT.U32.AND UP0, UPT, UR6, -0x2000001, UPT ;  /* 0xfdffffff0600788c */ /* 0x000fc6000bf04070 */
[----:B------:R-:W-:-:S08]  /*0c80*/  DADD R8, R8, -R16 ;  /* 0x0000000008087229 */ /* 0x000fd00000000810 */
[----:B------:R-:W-:Y:S01]  /*0c90*/  DFMA R8, R14, UR12, R8 ;  /* 0x0000000c0e087c2b */ /* 0x000fe20008000008 */
[----:B------:R-:W-:-:S07]  /*0ca0*/  @UP0 ULOP3.LUT UR5, UR5, 0xff0fffff, URZ, 0xc0, !UPT ;  /* 0xff0fffff05050892 */ /* 0x000fce000f8ec0ff */
[----:B------:R-:W-:-:S08]  /*0cb0*/  DADD R6, R4, R8 ;  /* 0x0000000004067229 */ /* 0x000fd00000000008 */
[----:B------:R-:W-:Y:S02]  /*0cc0*/  DADD R12, R4, -R6 ;  /* 0x00000000040c7229 */ /* 0x000fe40000000806 */
[----:B------:R-:W-:-:S06]  /*0cd0*/  DMUL R4, R6, UR4 ;  /* 0x0000000406047c28 */ /* 0x000fcc0008000000 */
[----:B------:R-:W-:Y:S02]  /*0ce0*/  DADD R12, R8, R12 ;  /* 0x00000000080c7229 */ /* 0x000fe4000000000c */
[----:B------:R-:W-:Y:S01]  /*0cf0*/  DFMA R6, R6, UR4, -R4 ;  /* 0x0000000406067c2b */ /* 0x000fe20008000804 */
[----:B------:R-:W-:Y:S02]  /*0d00*/  IMAD.MOV.U32 R8, RZ, RZ, 0x652b82fe ;  /* 0x652b82feff087424 */ /* 0x000fe400078e00ff */
[----:B------:R-:W-:-:S05]  /*0d10*/  IMAD.MOV.U32 R9, RZ, RZ, 0x3ff71547 ;  /* 0x3ff71547ff097424 */ /* 0x000fca00078e00ff */
[----:B------:R-:W-:Y:S01]  /*0d20*/  DFMA R12, R12, UR4, R6 ;  /* 0x000000040c0c7c2b */ /* 0x000fe20008000006 */
[----:B------:R-:W-:Y:S01]  /*0d30*/  UMOV UR4, 0x3b39803f ;  /* 0x3b39803f00047882 */ /* 0x000fe20000000000 */
[----:B------:R-:W-:-:S06]  /*0d40*/  UMOV UR5, 0x3c7abc9e ;  /* 0x3c7abc9e00057882 */ /* 0x000fcc0000000000 */
[----:B------:R-:W-:-:S08]  /*0d50*/  DADD R6, R4, R12 ;  /* 0x0000000004067229 */ /* 0x000fd0000000000c */
[----:B------:R-:W-:Y:S02]  /*0d60*/  DFMA R8, R6, R8, 6.75539944105574400000e+15 ;  /* 0x433800000608742b */ /* 0x000fe40000000008 */
[----:B------:R-:W-:Y:S01]  /*0d70*/  FSETP.GEU.AND P0, PT, |R7|, 4.1917929649353027344, PT ;  /* 0x4086232b0700780b */ /* 0x000fe20003f0e200 */
[----:B------:R-:W-:-:S05]  /*0d80*/  DADD R4, R4, -R6 ;  /* 0x0000000004047229 */ /* 0x000fca0000000806 */
[----:B------:R-:W-:-:S03]  /*0d90*/  DADD R14, R8, -6.75539944105574400000e+15 ;  /* 0xc3380000080e7429 */ /* 0x000fc60000000000 */
[----:B------:R-:W-:-:S05]  /*0da0*/  DADD R12, R12, R4 ;  /* 0x000000000c0c7229 */ /* 0x000fca0000000004 */
[----:B------:R-:W-:-:S08]  /*0db0*/  DFMA R16, R14, -UR10, R6 ;  /* 0x8000000a0e107c2b */ /* 0x000fd00008000006 */
        /* <DEDUP_REMOVED lines=47> */
.L_x_70:
[----:B------:R-:W-:Y:S02]  /*10b0*/  DFMA R6, R12, R4, R4 ;  /* 0x000000040c06722b */ /* 0x000fe40000000004 */
[----:B------:R-:W-:-:S08]  /*10c0*/  DSETP.NEU.AND P0, PT, |R4|, +INF , PT ;  /* 0x7ff000000400742a */ /* 0x000fd00003f0d200 */
[----:B------:R-:W-:Y:S01]  /*10d0*/  FSEL R11, R4, R6, !P0 ;  /* 0x00000006040b7208 */ /* 0x000fe20004000000 */
[----:B------:R-:W-:Y:S01]  /*10e0*/  IMAD.MOV.U32 R4, RZ, RZ, R0 ;  /* 0x000000ffff047224 */ /* 0x000fe200078e0000 */
[----:B------:R-:W-:Y:S01]  /*10f0*/  FSEL R12, R5, R7, !P0 ;  /* 0x00000007050c7208 */ /* 0x000fe20004000000 */
[----:B------:R-:W-:-:S04]  /*1100*/  IMAD.MOV.U32 R5, RZ, RZ, 0x0 ;  /* 0x00000000ff057424 */ /* 0x000fc800078e00ff */
[----:B------:R-:W-:Y:S05]  /*1110*/  RET.REL.NODEC R4 `(_Z10pow_kernelPKddjjPd) ;  /* 0xffffffec04b87950 */ /* 0x000fea0003c3ffff */
.L_x_71:
        /* <DEDUP_REMOVED lines=14> */
.L_x_124:


//--------------------- .text._Z20make_complex2_kernelPKdS0_jjP7double2 --------------------------
	.section	.text._Z20make_complex2_kernelPKdS0_jjP7double2,"ax",@progbits
	.align	128
        .global         _Z20make_complex2_kernelPKdS0_jjP7double2
        .type           _Z20make_complex2_kernelPKdS0_jjP7double2,@function
        .size           _Z20make_complex2_kernelPKdS0_jjP7double2,(.L_x_138 - _Z20make_complex2_kernelPKdS0_jjP7double2)
        .other          _Z20make_complex2_kernelPKdS0_jjP7double2,@"STO_CUDA_ENTRY STV_DEFAULT"
_Z20make_complex2_kernelPKdS0_jjP7double2:
.text._Z20make_complex2_kernelPKdS0_jjP7double2:
        /* <DEDUP_REMOVED lines=16> */
[----:B------:R-:W2:Y:S08]  /*0100*/  LDC.64 R2, c[0x0][0x380] ;  /* 0x0000e000ff027b82 */ /* 0x000eb00000000a00 */
[----:B------:R-:W3:Y:S01]  /*0110*/  LDC.64 R8, c[0x0][0x398] ;  /* 0x0000e600ff087b82 */ /* 0x000ee20000000a00 */
[----:B0-----:R-:W-:-:S06]  /*0120*/  IMAD.WIDE.U32 R6, R11, 0x8, R6 ;  /* 0x000000080b067825 */ /* 0x001fcc00078e0006 */
[----:B-1----:R-:W4:Y:S01]  /*0130*/  LDG.E.64 R6, desc[UR4][R6.64] ;  /* 0x0000000406067981 */ /* 0x002f22000c1e1b00 */
[----:B--2---:R-:W-:-:S05]  /*0140*/  IMAD.WIDE.U32 R2, R11, 0x8, R2 ;  /* 0x000000080b027825 */ /* 0x004fca00078e0002 */
[----:B------:R-:W4:Y:S01]  /*0150*/  LDG.E.64 R4, desc[UR4][R2.64] ;  /* 0x0000000402047981 */ /* 0x000f22000c1e1b00 */
[----:B---3--:R-:W-:-:S05]  /*0160*/  IMAD.WIDE.U32 R8, R11, 0x10, R8 ;  /* 0x000000100b087825 */ /* 0x008fca00078e0008 */
[----:B----4-:R-:W-:Y:S01]  /*0170*/  STG.E.128 desc[UR4][R8.64], R4 ;  /* 0x0000000408007986 */ /* 0x010fe2000c101d04 */
[----:B------:R-:W-:Y:S05]  /*0180*/  EXIT ;  /* 0x000000000000794d */ /* 0x000fea0003800000 */
.L_x_72:
        /* <DEDUP_REMOVED lines=15> */
.L_x_138:


//--------------------- .text._Z19make_complex_kernelPKdjjP7double2 --------------------------
	.section	.text._Z19make_complex_kernelPKdjjP7double2,"ax",@progbits
	.align	128
        .global         _Z19make_complex_kernelPKdjjP7double2
        .type           _Z19make_complex_kernelPKdjjP7double2,@function
        .size           _Z19make_complex_kernelPKdjjP7double2,(.L_x_139 - _Z19make_complex_kernelPKdjjP7double2)
        .other          _Z19make_complex_kernelPKdjjP7double2,@"STO_CUDA_ENTRY STV_DEFAULT"
_Z19make_complex_kernelPKdjjP7double2:
.text._Z19make_complex_kernelPKdjjP7double2:
        /* <DEDUP_REMOVED lines=18> */
[----:B-1----:R-:W3:Y:S01]  /*0120*/  LDG.E.64 R4, desc[UR4][R2.64] ;  /* 0x0000000402047981 */ /* 0x002ee2000c1e1b00 */
[----:B------:R-:W-:Y:S01]  /*0130*/  CS2R R6, SRZ ;  /* 0x0000000000067805 */ /* 0x000fe2000001ff00 */
[----:B--2---:R-:W-:-:S05]  /*0140*/  IMAD.WIDE.U32 R8, R11, 0x10, R8 ;  /* 0x000000100b087825 */ /* 0x004fca00078e0008 */
[----:B---3--:R-:W-:Y:S01]  /*0150*/  STG.E.128 desc[UR4][R8.64], R4 ;  /* 0x0000000408007986 */ /* 0x008fe2000c101d04 */
[----:B------:R-:W-:Y:S05]  /*0160*/  EXIT ;  /* 0x000000000000794d */ /* 0x000fea0003800000 */
.L_x_73:
        /* <DEDUP_REMOVED lines=9> */
.L_x_139:


//--------------------- .text._Z11sqrt_kernelPKdjjPd --------------------------
	.section	.text._Z11sqrt_kernelPKdjjPd,"ax",@progbits
	.align	128
        .global         _Z11sqrt_kernelPKdjjPd
        .type           _Z11sqrt_kernelPKdjjPd,@function
        .size           _Z11sqrt_kernelPKdjjPd,(.L_x_125 - _Z11sqrt_kernelPKdjjPd)
        .other          _Z11sqrt_kernelPKdjjPd,@"STO_CUDA_ENTRY STV_DEFAULT"
_Z11sqrt_kernelPKdjjPd:
.text._Z11sqrt_kernelPKdjjPd:
        /* <DEDUP_REMOVED lines=15> */
[----:B------:R-:W-:-:S04]  /*00f0*/  IMAD R0, R0, UR6, R3 ;  /* 0x0000000600007c24 */ /* 0x000fc8000f8e0203 */
[----:B0-----:R-:W-:-:S06]  /*0100*/  IMAD.WIDE.U32 R4, R0, 0x8, R4 ;  /* 0x0000000800047825 */ /* 0x001fcc00078e0004 */
[----:B-1----:R-:W2:Y:S01]  /*0110*/  LDG.E.64 R4, desc[UR4][R4.64] ;  /* 0x0000000404047981 */ /* 0x002ea2000c1e1b00 */
[----:B------:R-:W-:Y:S01]  /*0120*/  IMAD.MOV.U32 R8, RZ, RZ, 0x0 ;  /* 0x00000000ff087424 */ /* 0x000fe200078e00ff */
[----:B------:R-:W-:Y:S01]  /*0130*/  MOV R9, 0x3fd80000 ;  /* 0x3fd8000000097802 */ /* 0x000fe20000000f00 */
[----:B------:R-:W-:Y:S01]  /*0140*/  BSSY.RECONVERGENT B0, `(.L_x_74) ;  /* 0x0000013000007945 */ /* 0x000fe20003800200 */
[----:B--2---:R-:W0:Y:S01]  /*0150*/  MUFU.RSQ64H R7, R5 ;  /* 0x0000000500077308 */ /* 0x004e220000001c00 */
[----:B------:R-:W-:-:S05]  /*0160*/  VIADD R6, R5, 0xfcb00000 ;  /* 0xfcb0000005067836 */ /* 0x000fca0000000000 */
[----:B------:R-:W-:Y:S01]  /*0170*/  ISETP.GE.U32.AND P0, PT, R6, 0x7ca00000, PT ;  /* 0x7ca000000600780c */ /* 0x000fe20003f06070 */
[----:B0-----:R-:W-:-:S08]  /*0180*/  DMUL R2, R6, R6 ;  /* 0x0000000606027228 */ /* 0x001fd00000000000 */
[----:B------:R-:W-:-:S08]  /*0190*/  DFMA R2, R4, -R2, 1 ;  /* 0x3ff000000402742b */ /* 0x000fd00000000802 */
[----:B------:R-:W-:Y:S02]  /*01a0*/  DFMA R8, R2, R8, 0.5 ;  /* 0x3fe000000208742b */ /* 0x000fe40000000008 */
[----:B------:R-:W-:-:S08]  /*01b0*/  DMUL R2, R6, R2 ;  /* 0x0000000206027228 */ /* 0x000fd00000000000 */
[----:B------:R-:W-:-:S08]  /*01c0*/  DFMA R8, R8, R2, R6 ;  /* 0x000000020808722b */ /* 0x000fd00000000006 */
[----:B------:R-:W-:Y:S02]  /*01d0*/  DMUL R10, R4, R8 ;  /* 0x00000008040a7228 */ /* 0x000fe40000000000 */
[----:B------:R-:W-:Y:S02]  /*01e0*/  VIADD R15, R9, 0xfff00000 ;  /* 0xfff00000090f7836 */ /* 0x000fe40000000000 */
[----:B------:R-:W-:-:S04]  /*01f0*/  IMAD.MOV.U32 R14, RZ, RZ, R8 ;  /* 0x000000ffff0e7224 */ /* 0x000fc800078e0008 */
[----:B------:R-:W-:-:S08]  /*0200*/  DFMA R12, R10, -R10, R4 ;  /* 0x8000000a0a0c722b */ /* 0x000fd00000000004 */
[----:B------:R-:W-:Y:S01]  /*0210*/  DFMA R2, R12, R14, R10 ;  /* 0x0000000e0c02722b */ /* 0x000fe2000000000a */
[----:B------:R-:W-:Y:S10]  /*0220*/  @!P0 BRA `(.L_x_75) ;  /* 0x0000000000108947 */ /* 0x000ff40003800000 */
[----:B------:R-:W-:-:S07]  /*0230*/  MOV R2, 0x250 ;  /* 0x0000025000027802 */ /* 0x000fce0000000f00 */
[----:B------:R-:W-:Y:S05]  /*0240*/  CALL.REL.NOINC `($__internal_3_$__cuda_sm20_dsqrt_rn_f64_mediumpath_v1) ;  /* 0x00000000001c7944 */ /* 0x000fea0003c00000 */
[----:B------:R-:W-:Y:S01]  /*0250*/  MOV R2, R6 ;  /* 0x0000000600027202 */ /* 0x000fe20000000f00 */
[----:B------:R-:W-:-:S07]  /*0260*/  IMAD.MOV.U32 R3, RZ, RZ, R7 ;  /* 0x000000ffff037224 */ /* 0x000fce00078e0007 */
.L_x_75:
[----:B------:R-:W-:Y:S05]  /*0270*/  BSYNC.RECONVERGENT B0 ;  /* 0x0000000000007941 */ /* 0x000fea0003800200 */
.L_x_74:
[----:B------:R-:W0:Y:S02]  /*0280*/  LDC.64 R4, c[0x0][0x390] ;  /* 0x0000e400ff047b82 */ /* 0x000e240000000a00 */
[----:B0-----:R-:W-:-:S05]  /*0290*/  IMAD.WIDE.U32 R4, R0, 0x8, R4 ;  /* 0x0000000800047825 */ /* 0x001fca00078e0004 */
[----:B------:R-:W-:Y:S01]  /*02a0*/  STG.E.64 desc[UR4][R4.64], R2 ;  /* 0x0000000204007986 */ /* 0x000fe2000c101b04 */
[----:B------:R-:W-:Y:S05]  /*02b0*/  EXIT ;  /* 0x000000000000794d */ /* 0x000fea0003800000 */
        .weak           $__internal_3_$__cuda_sm20_dsqrt_rn_f64_mediumpath_v1
        .type           $__internal_3_$__cuda_sm20_dsqrt_rn_f64_mediumpath_v1,@function
        .size           $__internal_3_$__cuda_sm20_dsqrt_rn_f64_mediumpath_v1,(.L_x_125 - $__internal_3_$__cuda_sm20_dsqrt_rn_f64_mediumpath_v1)
$__internal_3_$__cuda_sm20_dsqrt_rn_f64_mediumpath_v1:
[----:B------:R-:W-:Y:S01]  /*02c0*/  ISETP.GE.U32.AND P0, PT, R6, -0x3400000, PT ;  /* 0xfcc000000600780c */ /* 0x000fe20003f06070 */
[----:B------:R-:W-:Y:S01]  /*02d0*/  BSSY.RECONVERGENT B1, `(.L_x_76) ;  /* 0x0000024000017945 */ /* 0x000fe20003800200 */
[----:B------:R-:W-:-:S11]  /*02e0*/  IMAD.MOV.U32 R9, RZ, RZ, R15 ;  /* 0x000000ffff097224 */ /* 0x000fd600078e000f */
[----:B------:R-:W-:Y:S05]  /*02f0*/  @!P0 BRA `(.L_x_77) ;  /* 0x0000000000208947 */ /* 0x000fea0003800000 */
[----:B------:R-:W-:-:S10]  /*0300*/  DFMA.RM R8, R12, R8, R10 ;  /* 0x000000080c08722b */ /* 0x000fd4000000400a */
[----:B------:R-:W-:-:S04]  /*0310*/  IADD3 R6, P0, PT, R8, 0x1, RZ ;  /* 0x0000000108067810 */ /* 0x000fc80007f1e0ff */
[----:B------:R-:W-:-:S06]  /*0320*/  IADD3.X R7, PT, PT, RZ, R9, RZ, P0, !PT ;  /* 0x00000009ff077210 */ /* 0x000fcc00007fe4ff */
[----:B------:R-:W-:-:S08]  /*0330*/  DFMA.RP R4, -R8, R6, R4 ;  /* 0x000000060804722b */ /* 0x000fd00000008104 */
[----:B------:R-:W-:-:S06]  /*0340*/  DSETP.GT.AND P0, PT, R4, RZ, PT ;  /* 0x000000ff0400722a */ /* 0x000fcc0003f04000 */
[----:B------:R-:W-:Y:S02]  /*0350*/  FSEL R6, R6, R8, P0 ;  /* 0x0000000806067208 */ /* 0x000fe40000000000 */
[----:B------:R-:W-:Y:S01]  /*0360*/  FSEL R7, R7, R9, P0 ;  /* 0x0000000907077208 */ /* 0x000fe20000000000 */
[----:B------:R-:W-:Y:S06]  /*0370*/  BRA `(.L_x_78) ;  /* 0x0000000000647947 */ /* 0x000fec0003800000 */
.L_x_77:
[----:B------:R-:W-:-:S14]  /*0380*/  DSETP.NE.AND P0, PT, R4, RZ, PT ;  /* 0x000000ff0400722a */ /* 0x000fdc0003f05000 */
[----:B------:R-:W-:Y:S05]  /*0390*/  @!P0 BRA `(.L_x_79) ;  /* 0x0000000000588947 */ /* 0x000fea0003800000 */
[----:B------:R-:W-:-:S13]  /*03a0*/  ISETP.GE.AND P0, PT, R5, RZ, PT ;  /* 0x000000ff0500720c */ /* 0x000fda0003f06270 */
[----:B------:R-:W-:Y:S01]  /*03b0*/  @!P0 IMAD.MOV.U32 R6, RZ, RZ, 0x0 ;  /* 0x00000000ff068424 */ /* 0x000fe200078e00ff */
[----:B------:R-:W-:Y:S01]  /*03c0*/  @!P0 MOV R7, 0xfff80000 ;  /* 0xfff8000000078802 */ /* 0x000fe20000000f00 */
[----:B------:R-:W-:Y:S06]  /*03d0*/  @!P0 BRA `(.L_x_78) ;  /* 0x00000000004c8947 */ /* 0x000fec0003800000 */
[----:B------:R-:W-:-:S13]  /*03e0*/  ISETP.GT.AND P0, PT, R5, 0x7fefffff, PT ;  /* 0x7fefffff0500780c */ /* 0x000fda0003f04270 */
[----:B------:R-:W-:Y:S05]  /*03f0*/  @P0 BRA `(.L_x_79) ;  /* 0x0000000000400947 */ /* 0x000fea0003800000 */
[----:B------:R-:W-:Y:S01]  /*0400*/  DMUL R4, R4, 8.11296384146066816958e+31 ;  /* 0x4690000004047828 */ /* 0x000fe20000000000 */
[----:B------:R-:W-:Y:S01]  /*0410*/  IMAD.MOV.U32 R6, RZ, RZ, RZ ;  /* 0x000000ffff067224 */ /* 0x000fe200078e00ff */
[----:B------:R-:W-:Y:S01]  /*0420*/  MOV R10, 0x0 ;  /* 0x00000000000a7802 */ /* 0x000fe20000000f00 */
[----:B------:R-:W-:-:S03]  /*0430*/  IMAD.MOV.U32 R11, RZ, RZ, 0x3fd80000 ;  /* 0x3fd80000ff0b7424 */ /* 0x000fc600078e00ff */
[----:B------:R-:W0:Y:S02]  /*0440*/  MUFU.RSQ64H R7, R5 ;  /* 0x0000000500077308 */ /* 0x000e240000001c00 */
[----:B0-----:R-:W-:-:S08]  /*0450*/  DMUL R8, R6, R6 ;  /* 0x0000000606087228 */ /* 0x001fd00000000000 */
[----:B------:R-:W-:-:S08]  /*0460*/  DFMA R8, R4, -R8, 1 ;  /* 0x3ff000000408742b */ /* 0x000fd00000000808 */
[----:B------:R-:W-:Y:S02]  /*0470*/  DFMA R10, R8, R10, 0.5 ;  /* 0x3fe00000080a742b */ /* 0x000fe4000000000a */
[----:B------:R-:W-:-:S08]  /*0480*/  DMUL R8, R6, R8 ;  /* 0x0000000806087228 */ /* 0x000fd00000000000 */
[----:B------:R-:W-:-:S08]  /*0490*/  DFMA R8, R10, R8, R6 ;  /* 0x000000080a08722b */ /* 0x000fd00000000006 */
[----:B------:R-:W-:Y:S02]  /*04a0*/  DMUL R6, R4, R8 ;  /* 0x0000000804067228 */ /* 0x000fe40000000000 */
[----:B------:R-:W-:-:S06]  /*04b0*/  IADD3 R9, PT, PT, R9, -0x100000, RZ ;  /* 0xfff0000009097810 */ /* 0x000fcc0007ffe0ff */
[----:B------:R-:W-:-:S08]  /*04c0*/  DFMA R10, R6, -R6, R4 ;  /* 0x80000006060a722b */ /* 0x000fd00000000004 */
[----:B------:R-:W-:-:S10]  /*04d0*/  DFMA R6, R8, R10, R6 ;  /* 0x0000000a0806722b */ /* 0x000fd40000000006 */
[----:B------:R-:W-:Y:S01]  /*04e0*/  VIADD R7, R7, 0xfcb00000 ;  /* 0xfcb0000007077836 */ /* 0x000fe20000000000 */
[----:B------:R-:W-:Y:S06]  /*04f0*/  BRA `(.L_x_78) ;  /* 0x0000000000047947 */ /* 0x000fec0003800000 */
.L_x_79:
[----:B------:R-:W-:-:S11]  /*0500*/  DADD R6, R4, R4 ;  /* 0x0000000004067229 */ /* 0x000fd60000000004 */
.L_x_78:
[----:B------:R-:W-:Y:S05]  /*0510*/  BSYNC.RECONVERGENT B1 ;  /* 0x0000000000017941 */ /* 0x000fea0003800200 */
.L_x_76:
[----:B------:R-:W-:-:S04]  /*0520*/  MOV R3, 0x0 ;  /* 0x0000000000037802 */ /* 0x000fc80000000f00 */
[----:B------:R-:W-:Y:S05]  /*0530*/  RET.REL.NODEC R2 `(_Z11sqrt_kernelPKdjjPd) ;  /* 0xfffffff802b07950 */ /* 0x000fea0003c3ffff */
.L_x_80:
        /* <DEDUP_REMOVED lines=12> */
.L_x_125:


//--------------------- .text._Z10abs_kernelPK7double2jjPd --------------------------
	.section	.text._Z10abs_kernelPK7double2jjPd,"ax",@progbits
	.align	128
        .global         _Z10abs_kernelPK7double2jjPd
        .type           _Z10abs_kernelPK7double2jjPd,@function
        .size           _Z10abs_kernelPK7double2jjPd,(.L_x_126 - _Z10abs_kernelPK7double2jjPd)
        .other          _Z10abs_kernelPK7double2jjPd,@"STO_CUDA_ENTRY STV_DEFAULT"
_Z10abs_kernelPK7double2jjPd:
.text._Z10abs_kernelPK7double2jjPd:
        /* <DEDUP_REMOVED lines=16> */
[----:B0-----:R-:W-:-:S05]  /*0100*/  IMAD.WIDE.U32 R2, R0, 0x10, R2 ;  /* 0x0000001000027825 */ /* 0x001fca00078e0002 */
[----:B-1----:R-:W2:Y:S01]  /*0110*/  LDG.E.128 R4, desc[UR4][R2.64] ;  /* 0x0000000402047981 */ /* 0x002ea2000c1e1d00 */
[----:B------:R-:W-:Y:S01]  /*0120*/  IMAD.MOV.U32 R10, RZ, RZ, 0x0 ;  /* 0x00000000ff0a7424 */ /* 0x000fe200078e00ff */
[----:B------:R-:W-:Y:S01]  /*0130*/  MOV R11, 0x3fd80000 ;  /* 0x3fd80000000b7802 */ /* 0x000fe20000000f00 */
[----:B------:R-:W-:Y:S01]  /*0140*/  BSSY.RECONVERGENT B0, `(.L_x_81) ;  /* 0x0000015000007945 */ /* 0x000fe20003800200 */
[----:B--2---:R-:W-:-:S08]  /*0150*/  DMUL R6, R6, R6 ;  /* 0x0000000606067228 */ /* 0x004fd00000000000 */
[----:B------:R-:W-:-:S06]  /*0160*/  DFMA R4, R4, R4, R6 ;  /* 0x000000040404722b */ /* 0x000fcc0000000006 */
[----:B------:R-:W0:Y:S04]  /*0170*/  MUFU.RSQ64H R7, R5 ;  /* 0x0000000500077308 */ /* 0x000e280000001c00 */
        /* <DEDUP_REMOVED lines=14> */
[----:B------:R-:W-:Y:S05]  /*0260*/  CALL.REL.NOINC `($__internal_4_$__cuda_sm20_dsqrt_rn_f64_mediumpath_v1) ;  /* 0x00000000001c7944 */ /* 0x000fea0003c00000 */
[----:B------:R-:W-:Y:S01]  /*0270*/  MOV R2, R6 ;  /* 0x0000000600027202 */ /* 0x000fe20000000f00 */
[----:B------:R-:W-:-:S07]  /*0280*/  IMAD.MOV.U32 R3, RZ, RZ, R7 ;  /* 0x000000ffff037224 */ /* 0x000fce00078e0007 */
.L_x_82:
[----:B------:R-:W-:Y:S05]  /*0290*/  BSYNC.RECONVERGENT B0 ;  /* 0x0000000000007941 */ /* 0x000fea0003800200 */
.L_x_81:
[----:B------:R-:W0:Y:S02]  /*02a0*/  LDC.64 R4, c[0x0][0x390] ;  /* 0x0000e400ff047b82 */ /* 0x000e240000000a00 */
[----:B0-----:R-:W-:-:S05]  /*02b0*/  IMAD.WIDE.U32 R4, R0, 0x8, R4 ;  /* 0x0000000800047825 */ /* 0x001fca00078e0004 */
[----:B------:R-:W-:Y:S01]  /*02c0*/  STG.E.64 desc[UR4][R4.64], R2 ;  /* 0x0000000204007986 */ /* 0x000fe2000c101b04 */
[----:B------:R-:W-:Y:S05]  /*02d0*/  EXIT ;  /* 0x000000000000794d */ /* 0x000fea0003800000 */
        .weak           $__internal_4_$__cuda_sm20_dsqrt_rn_f64_mediumpath_v1
        .type           $__internal_4_$__cuda_sm20_dsqrt_rn_f64_mediumpath_v1,@function
        .size           $__internal_4_$__cuda_sm20_dsqrt_rn_f64_mediumpath_v1,(.L_x_126 - $__internal_4_$__cuda_sm20_dsqrt_rn_f64_mediumpath_v1)
$__internal_4_$__cuda_sm20_dsqrt_rn_f64_mediumpath_v1:
        /* <DEDUP_REMOVED lines=12> */
.L_x_84:
        /* <DEDUP_REMOVED lines=24> */
.L_x_86:
[----:B------:R-:W-:-:S11]  /*0520*/  DADD R6, R4, R4 ;  /* 0x0000000004067229 */ /* 0x000fd60000000004 */
.L_x_85:
[----:B------:R-:W-:Y:S05]  /*0530*/  BSYNC.RECONVERGENT B1 ;  /* 0x0000000000017941 */ /* 0x000fea0003800200 */
.L_x_83:
[----:B------:R-:W-:-:S04]  /*0540*/  MOV R3, 0x0 ;  /* 0x0000000000037802 */ /* 0x000fc80000000f00 */
[----:B------:R-:W-:Y:S05]  /*0550*/  RET.REL.NODEC R2 `(_Z10abs_kernelPK7double2jjPd) ;  /* 0xfffffff802a87950 */ /* 0x000fea0003c3ffff */
.L_x_87:
        /* <DEDUP_REMOVED lines=10> */
.L_x_126:


//--------------------- .text._Z23hadamard_product_kernelPK7double2S1_jjPS_ --------------------------
	.section	.text._Z23hadamard_product_kernelPK7double2S1_jjPS_,"ax",@progbits
	.align	128
        .global         _Z23hadamard_product_kernelPK7double2S1_jjPS_
        .type           _Z23hadamard_product_kernelPK7double2S1_jjPS_,@function
        .size           _Z23hadamard_product_kernelPK7double2S1_jjPS_,(.L_x_142 - _Z23hadamard_product_kernelPK7double2S1_jjPS_)
        .other          _Z23hadamard_product_kernelPK7double2S1_jjPS_,@"STO_CUDA_ENTRY STV_DEFAULT"
_Z23hadamard_product_kernelPK7double2S1_jjPS_:
.text._Z23hadamard_product_kernelPK7double2S1_jjPS_:
        /* <DEDUP_REMOVED lines=19> */
[----:B-1----:R-:W4:Y:S01]  /*0130*/  LDG.E.128 R4, desc[UR4][R4.64] ;  /* 0x0000000404047981 */ /* 0x002f22000c1e1d00 */
[----:B--2---:R-:W-:-:S06]  /*0140*/  IMAD.WIDE.U32 R8, R19, 0x10, R8 ;  /* 0x0000001013087825 */ /* 0x004fcc00078e0008 */
[----:B------:R-:W4:Y:S02]  /*0150*/  LDG.E.128 R8, desc[UR4][R8.64] ;  /* 0x0000000408087981 */ /* 0x000f24000c1e1d00 */
[-C--:B----4-:R-:W-:Y:S02]  /*0160*/  DMUL R2, R6, R10.reuse ;  /* 0x0000000a06027228 */ /* 0x090fe40000000000 */
[----:B------:R-:W-:-:S06]  /*0170*/  DMUL R14, R4, R10 ;  /* 0x0000000a040e7228 */ /* 0x000fcc0000000000 */
[-C--:B------:R-:W-:Y:S02]  /*0180*/  DFMA R12, R4, R8.reuse, -R2 ;  /* 0x00000008040c722b */ /* 0x080fe40000000802 */
[----:B------:R-:W-:Y:S01]  /*0190*/  DFMA R14, R6, R8, R14 ;  /* 0x00000008060e722b */ /* 0x000fe2000000000e */
[----:B---3--:R-:W-:-:S06]  /*01a0*/  IMAD.WIDE.U32 R2, R19, 0x10, R16 ;  /* 0x0000001013027825 */ /* 0x008fcc00078e0010 */
[----:B------:R-:W-:Y:S01]  /*01b0*/  STG.E.128 desc[UR4][R2.64], R12 ;  /* 0x0000000c02007986 */ /* 0x000fe2000c101d04 */
[----:B------:R-:W-:Y:S05]  /*01c0*/  EXIT ;  /* 0x000000000000794d */ /* 0x000fea0003800000 */
.L_x_88:
        /* <DEDUP_REMOVED lines=11> */
.L_x_142:


//--------------------- .text._Z17reciprocal_kernelPK7double2jjPS_ --------------------------
	.section	.text._Z17reciprocal_kernelPK7double2jjPS_,"ax",@progbits
	.align	128
        .global         _Z17reciprocal_kernelPK7double2jjPS_
        .type           _Z17reciprocal_kernelPK7double2jjPS_,@function
        .size           _Z17reciprocal_kernelPK7double2jjPS_,(.L_x_127 - _Z17reciprocal_kernelPK7double2jjPS_)
        .other          _Z17reciprocal_kernelPK7double2jjPS_,@"STO_CUDA_ENTRY STV_DEFAULT"
_Z17reciprocal_kernelPK7double2jjPS_:
.text._Z17reciprocal_kernelPK7double2jjPS_:
        /* <DEDUP_REMOVED lines=19> */
[----:B------:R-:W-:Y:S01]  /*0130*/  BSSY.RECONVERGENT B0, `(.L_x_89) ;  /* 0x0000018000007945 */ /* 0x000fe20003800200 */
[----:B--2---:R-:W-:Y:S01]  /*0140*/  DMUL R2, R10, R10 ;  /* 0x0000000a0a027228 */ /* 0x004fe20000000000 */
[----:B------:R-:W-:-:S07]  /*0150*/  FSETP.GEU.AND P1, PT, |R9|, 6.5827683646048100446e-37, PT ;  /* 0x036000000900780b */ /* 0x000fce0003f2e200 */
[----:B------:R-:W-:-:S06]  /*0160*/  DFMA R2, R8, R8, R2 ;  /* 0x000000080802722b */ /* 0x000fcc0000000002 */
        /* <DEDUP_REMOVED lines=17> */
[----:B------:R-:W-:Y:S05]  /*0280*/  CALL.REL.NOINC `($__internal_5_$__cuda_sm20_div_rn_f64_full) ;  /* 0x0000000000787944 */ /* 0x000fea0003c00000 */
[----:B------:R-:W-:Y:S02]  /*0290*/  IMAD.MOV.U32 R4, RZ, RZ, R6 ;  /* 0x000000ffff047224 */ /* 0x000fe400078e0006 */
[----:B------:R-:W-:-:S07]  /*02a0*/  IMAD.MOV.U32 R5, RZ, RZ, R7 ;  /* 0x000000ffff057224 */ /* 0x000fce00078e0007 */
.L_x_90:
[----:B------:R-:W-:Y:S05]  /*02b0*/  BSYNC.RECONVERGENT B0 ;  /* 0x0000000000007941 */ /* 0x000fea0003800200 */
.L_x_89:
[----:B------:R-:W0:Y:S01]  /*02c0*/  MUFU.RCP64H R7, R3 ;  /* 0x0000000300077308 */ /* 0x000e220000001800 */
[----:B------:R-:W-:Y:S01]  /*02d0*/  IMAD.MOV.U32 R6, RZ, RZ, 0x1 ;  /* 0x00000001ff067424 */ /* 0x000fe200078e00ff */
[----:B------:R-:W-:Y:S05]  /*02e0*/  BSSY.RECONVERGENT B0, `(.L_x_91) ;  /* 0x0000014000007945 */ /* 0x000fea0003800200 */
[----:B0-----:R-:W-:-:S08]  /*02f0*/  DFMA R8, -R2, R6, 1 ;  /* 0x3ff000000208742b */ /* 0x001fd00000000106 */
[----:B------:R-:W-:-:S08]  /*0300*/  DFMA R8, R8, R8, R8 ;  /* 0x000000080808722b */ /* 0x000fd00000000008 */
[----:B------:R-:W-:-:S08]  /*0310*/  DFMA R8, R6, R8, R6 ;  /* 0x000000080608722b */ /* 0x000fd00000000006 */
[----:B------:R-:W-:-:S08]  /*0320*/  DFMA R6, -R2, R8, 1 ;  /* 0x3ff000000206742b */ /* 0x000fd00000000108 */
[----:B------:R-:W-:-:S08]  /*0330*/  DFMA R12, R8, R6, R8 ;  /* 0x00000006080c722b */ /* 0x000fd00000000008 */
[----:B------:R-:W-:-:S08]  /*0340*/  DMUL R6, R10, -R12 ;  /* 0x8000000c0a067228 */ /* 0x000fd00000000000 */
[--C-:B------:R-:W-:Y:S02]  /*0350*/  DFMA R8, -R2, R6, -R10.reuse ;  /* 0x000000060208722b */ /* 0x100fe4000000090a */
[----:B------:R-:W-:-:S06]  /*0360*/  DADD R10, -RZ, -R10 ;  /* 0x00000000ff0a7229 */ /* 0x000fcc000000090a */
[----:B------:R-:W-:-:S04]  /*0370*/  DFMA R6, R12, R8, R6 ;  /* 0x000000080c06722b */ /* 0x000fc80000000006 */
[----:B------:R-:W-:-:S06]  /*0380*/  FSETP.GEU.AND P1, PT, |R11|, 6.5827683646048100446e-37, PT ;  /* 0x036000000b00780b */ /* 0x000fcc0003f2e200 */
        /* <DEDUP_REMOVED lines=9> */
.L_x_92:
[----:B------:R-:W-:Y:S05]  /*0420*/  BSYNC.RECONVERGENT B0 ;  /* 0x0000000000007941 */ /* 0x000fea0003800200 */
.L_x_91:
[----:B------:R-:W0:Y:S02]  /*0430*/  LDC.64 R2, c[0x0][0x390] ;  /* 0x0000e400ff027b82 */ /* 0x000e240000000a00 */
[----:B0-----:R-:W-:-:S05]  /*0440*/  IMAD.WIDE.U32 R2, R0, 0x10, R2 ;  /* 0x0000001000027825 */ /* 0x001fca00078e0002 */
[----:B------:R-:W-:Y:S01]  /*0450*/  STG.E.128 desc[UR4][R2.64], R4 ;  /* 0x0000000402007986 */ /* 0x000fe2000c101d04 */
[----:B------:R-:W-:Y:S05]  /*0460*/  EXIT ;  /* 0x000000000000794d */ /* 0x000fea0003800000 */
        .weak           $__internal_5_$__cuda_sm20_div_rn_f64_full
        .type           $__internal_5_$__cuda_sm20_div_rn_f64_full,@function
        .size           $__internal_5_$__cuda_sm20_div_rn_f64_full,(.L_x_127 - $__internal_5_$__cuda_sm20_div_rn_f64_full)
$__internal_5_$__cuda_sm20_div_rn_f64_full:
        /* <DEDUP_REMOVED lines=11> */
[----:B------:R-:W-:Y:S01]  /*0520*/  @!P2 LOP3.LUT R18, R9, 0x7ff00000, RZ, 0xc0, !PT ;  /* 0x7ff000000912a812 */ /* 0x000fe200078ec0ff */
[----:B------:R-:W-:Y:S01]  /*0530*/  @!P2 IMAD.MOV.U32 R24, RZ, RZ, RZ ;  /* 0x000000ffff18a224 */ /* 0x000fe200078e00ff */
[----:B------:R-:W0:Y:S02]  /*0540*/  MUFU.RCP64H R21, R7 ;  /* 0x0000000700157308 */ /* 0x000e240000001800 */
[----:B------:R-:W-:Y:S01]  /*0550*/  @!P2 ISETP.GE.U32.AND P3, PT, R17, R18, PT ;  /* 0x000000121100a20c */ /* 0x000fe20003f66070 */
[----:B------:R-:W-:Y:S01]  /*0560*/  IMAD.MOV.U32 R18, RZ, RZ, 0x1ca00000 ;  /* 0x1ca00000ff127424 */ /* 0x000fe200078e00ff */
[----:B------:R-:W-:-:S04]  /*0570*/  @!P0 LOP3.LUT R26, R7, 0x7ff00000, RZ, 0xc0, !PT ;  /* 0x7ff00000071a8812 */ /* 0x000fc800078ec0ff */
[----:B------:R-:W-:-:S04]  /*0580*/  @!P2 SEL R19, R18, 0x63400000, !P3 ;  /* 0x634000001213a807 */ /* 0x000fc80005800000 */
[----:B------:R-:W-:-:S04]  /*0590*/  @!P2 LOP3.LUT R19, R19, 0x80000000, R13, 0xf8, !PT ;  /* 0x800000001313a812 */ /* 0x000fc800078ef80d */
[----:B------:R-:W-:Y:S01]  /*05a0*/  @!P2 LOP3.LUT R25, R19, 0x100000, RZ, 0xfc, !PT ;  /* 0x001000001319a812 */ /* 0x000fe200078efcff */
[----:B0-----:R-:W-:Y:S01]  /*05b0*/  DFMA R14, R20, -R6, 1 ;  /* 0x3ff00000140e742b */ /* 0x001fe20000000806 */
[----:B------:R-:W-:-:S07]  /*05c0*/  IMAD.MOV.U32 R19, RZ, RZ, R17 ;  /* 0x000000ffff137224 */ /* 0x000fce00078e0011 */
[----:B------:R-:W-:-:S08]  /*05d0*/  DFMA R14, R14, R14, R14 ;  /* 0x0000000e0e0e722b */ /* 0x000fd0000000000e */
[----:B------:R-:W-:Y:S01]  /*05e0*/  DFMA R20, R20, R14, R20 ;  /* 0x0000000e1414722b */ /* 0x000fe20000000014 */
[----:B------:R-:W-:Y:S01]  /*05f0*/  SEL R15, R18, 0x63400000, !P1 ;  /* 0x63400000120f7807 */ /* 0x000fe20004800000 */
[----:B------:R-:W-:-:S03]  /*0600*/  IMAD.MOV.U32 R14, RZ, RZ, R12 ;  /* 0x000000ffff0e7224 */ /* 0x000fc600078e000c */
[----:B------:R-:W-:-:S03]  /*0610*/  LOP3.LUT R15, R15, 0x800fffff, R13, 0xf8, !PT ;  /* 0x800fffff0f0f7812 */ /* 0x000fc600078ef80d */
[----:B------:R-:W-:-:S03]  /*0620*/  DFMA R22, R20, -R6, 1 ;  /* 0x3ff000001416742b */ /* 0x000fc60000000806 */
[----:B------:R-:W-:-:S05]  /*0630*/  @!P2 DFMA R14, R14, 2, -R24 ;  /* 0x400000000e0ea82b */ /* 0x000fca0000000818 */
[----:B------:R-:W-:-:S05]  /*0640*/  DFMA R22, R20, R22, R20 ;  /* 0x000000161416722b */ /* 0x000fca0000000014 */
[----:B------:R-:W-:-:S03]  /*0650*/  @!P2 LOP3.LUT R19, R15, 0x7ff00000, RZ, 0xc0, !PT ;  /* 0x7ff000000f13a812 */ /* 0x000fc600078ec0ff */
[----:B------:R-:W-:Y:S02]  /*0660*/  DMUL R20, R22, R14 ;  /* 0x0000000e16147228 */ /* 0x000fe40000000000 */
[----:B------:R-:W-:-:S05]  /*0670*/  VIADD R27, R19, 0xffffffff ;  /* 0xffffffff131b7836 */ /* 0x000fca0000000000 */
[----:B------:R-:W-:Y:S01]  /*0680*/  ISETP.GT.U32.AND P0, PT, R27, 0x7feffffe, PT ;  /* 0x7feffffe1b00780c */ /* 0x000fe20003f04070 */
[----:B------:R-:W-:Y:S01]  /*0690*/  VIADD R27, R26, 0xffffffff ;  /* 0xffffffff1a1b7836 */ /* 0x000fe20000000000 */
[----:B------:R-:W-:-:S04]  /*06a0*/  DFMA R24, R20, -R6, R14 ;  /* 0x800000061418722b */ /* 0x000fc8000000000e */
[----:B------:R-:W-:-:S04]  /*06b0*/  ISETP.GT.U32.OR P0, PT, R27, 0x7feffffe, P0 ;  /* 0x7feffffe1b00780c */ /* 0x000fc80000704470 */
[----:B------:R-:W-:-:S09]  /*06c0*/  DFMA R24, R22, R24, R20 ;  /* 0x000000181618722b */ /* 0x000fd20000000014 */
[----:B------:R-:W-:Y:S05]  /*06d0*/  @P0 BRA `(.L_x_94) ;  /* 0x00000000006c0947 */ /* 0x000fea0003800000 */
[----:B------:R-:W-:-:S04]  /*06e0*/  LOP3.LUT R20, R9, 0x7ff00000, RZ, 0xc0, !PT ;  /* 0x7ff0000009147812 */ /* 0x000fc800078ec0ff */
[CC--:B------:R-:W-:Y:S02]  /*06f0*/  VIADDMNMX R12, R17.reuse, -R20.reuse, 0xb9600000, !PT ;  /* 0xb9600000110c7446 */ /* 0x0c0fe40007800914 */
[----:B------:R-:W-:Y:S02]  /*0700*/  ISETP.GE.U32.AND P0, PT, R17, R20, PT ;  /* 0x000000141100720c */ /* 0x000fe40003f06070 */
[----:B------:R-:W-:Y:S02]  /*0710*/  VIMNMX R12, PT, PT, R12, 0x46a00000, PT ;  /* 0x46a000000c0c7848 */ /* 0x000fe40003fe0100 */
[----:B------:R-:W-:Y:S01]  /*0720*/  SEL R13, R18, 0x63400000, !P0 ;  /* 0x63400000120d7807 */ /* 0x000fe20004000000 */
[----:B------:R-:W-:-:S04]  /*0730*/  IMAD.MOV.U32 R18, RZ, RZ, RZ ;  /* 0x000000ffff127224 */ /* 0x000fc800078e00ff */
[----:B------:R-:W-:-:S04]  /*0740*/  IMAD.IADD R12, R12, 0x1, -R13 ;  /* 0x000000010c0c7824 */ /* 0x000fc800078e0a0d */
        /* <DEDUP_REMOVED lines=20> */
.L_x_94:
        /* <DEDUP_REMOVED lines=16> */
.L_x_97:
[----:B------:R-:W-:Y:S01]  /*0990*/  LOP3.LUT R21, R9, 0x80000, RZ, 0xfc, !PT ;  /* 0x0008000009157812 */ /* 0x000fe200078efcff */
[----:B------:R-:W-:Y:S01]  /*09a0*/  IMAD.MOV.U32 R20, RZ, RZ, R8 ;  /* 0x000000ffff147224 */ /* 0x000fe200078e0008 */
[----:B------:R-:W-:Y:S06]  /*09b0*/  BRA `(.L_x_95) ;  /* 0x0000000000087947 */ /* 0x000fec0003800000 */
.L_x_96:
[----:B------:R-:W-:Y:S01]  /*09c0*/  LOP3.LUT R21, R13, 0x80000, RZ, 0xfc, !PT ;  /* 0x000800000d157812 */ /* 0x000fe200078efcff */
[----:B------:R-:W-:-:S07]  /*09d0*/  IMAD.MOV.U32 R20, RZ, RZ, R12 ;  /* 0x000000ffff147224 */ /* 0x000fce00078e000c */
.L_x_95:
[----:B------:R-:W-:Y:S05]  /*09e0*/  BSYNC.RECONVERGENT B1 ;  /* 0x0000000000017941 */ /* 0x000fea0003800200 */
.L_x_93:
[----:B------:R-:W-:Y:S02]  /*09f0*/  IMAD.MOV.U32 R17, RZ, RZ, 0x0 ;  /* 0x00000000ff117424 */ /* 0x000fe400078e00ff */
[----:B------:R-:W-:Y:S02]  /*0a00*/  IMAD.MOV.U32 R6, RZ, RZ, R20 ;  /* 0x000000ffff067224 */ /* 0x000fe400078e0014 */
[----:B------:R-:W-:Y:S01]  /*0a10*/  IMAD.MOV.U32 R7, RZ, RZ, R21 ;  /* 0x000000ffff077224 */ /* 0x000fe200078e0015 */
[----:B------:R-:W-:Y:S06]  /*0a20*/  RET.REL.NODEC R16 `(_Z17reciprocal_kernelPK7double2jjPS_) ;  /* 0xfffffff410747950 */ /* 0x000fec0003c3ffff */
.L_x_98:
        /* <DEDUP_REMOVED lines=13> */
.L_x_127:


//--------------------- .text._Z19set_diagonal_kernelPKdjPd --------------------------
	.section	.text._Z19set_diagonal_kernelPKdjPd,"ax",@progbits
	.align	128
        .global         _Z19set_diagonal_kernelPKdjPd
        .type           _Z19set_diagonal_kernelPKdjPd,@function
        .size           _Z19set_diagonal_kernelPKdjPd,(.L_x_144 - _Z19set_diagonal_kernelPKdjPd)
        .other          _Z19set_diagonal_kernelPKdjPd,@"STO_CUDA_ENTRY STV_DEFAULT"
_Z19set_diagonal_kernelPKdjPd:
.text._Z19set_diagonal_kernelPKdjPd:
[----:B------:R-:W-:Y:S01]  /*0000*/  LDC R1, c[0x0][0x37c] ;  /* 0x0000df00ff017b82 */ /* 0x000fe20000000800 */
[----:B------:R-:W0:Y:S07]  /*0010*/  S2R R0, SR_TID.X ;  /* 0x0000000000007919 */ /* 0x000e2e0000002100 */
[----:B------:R-:W0:Y:S01]  /*0020*/  S2UR UR4, SR_CTAID.X ;  /* 0x00000000000479c3 */ /* 0x000e220000002500 */
[----:B------:R-:W1:Y:S07]  /*0030*/  LDCU UR6, c[0x0][0x388] ;  /* 0x00007100ff0677ac */ /* 0x000e6e0008000800 */
[----:B------:R-:W0:Y:S02]  /*0040*/  LDC R7, c[0x0][0x360] ;  /* 0x0000d800ff077b82 */ /* 0x000e240000000800 */
[----:B0-----:R-:W-:-:S05]  /*0050*/  IMAD R7, R7, UR4, R0 ;  /* 0x0000000407077c24 */ /* 0x001fca000f8e0200 */
[----:B-1----:R-:W-:-:S13]  /*0060*/  ISETP.GE.U32.AND P0, PT, R7, UR6, PT ;  /* 0x0000000607007c0c */ /* 0x002fda000bf06070 */
[----:B------:R-:W-:Y:S05]  /*0070*/  @P0 EXIT ;  /* 0x000000000000094d */ /* 0x000fea0003800000 */
[----:B------:R-:W0:Y:S01]  /*0080*/  LDC.64 R2, c[0x0][0x380] ;  /* 0x0000e000ff027b82 */ /* 0x000e220000000a00 */
[----:B------:R-:W1:Y:S07]  /*0090*/  LDCU.64 UR4, c[0x0][0x358] ;  /* 0x00006b00ff0477ac */ /* 0x000e6e0008000a00 */
[----:B------:R-:W2:Y:S01]  /*00a0*/  LDC.64 R4, c[0x0][0x390] ;  /* 0x0000e400ff047b82 */ /* 0x000ea20000000a00 */
[----:B0-----:R-:W-:-:S06]  /*00b0*/  IMAD.WIDE.U32 R2, R7, 0x8, R2 ;  /* 0x0000000807027825 */ /* 0x001fcc00078e0002 */
[----:B-1----:R-:W3:Y:S01]  /*00c0*/  LDG.E.64 R2, desc[UR4][R2.64] ;  /* 0x0000000402027981 */ /* 0x002ee2000c1e1b00 */
[----:B------:R-:W-:-:S04]  /*00d0*/  IMAD R7, R7, UR6, R7 ;  /* 0x0000000607077c24 */ /* 0x000fc8000f8e0207 */
[----:B--2---:R-:W-:-:S05]  /*00e0*/  IMAD.WIDE.U32 R4, R7, 0x8, R4 ;  /* 0x0000000807047825 */ /* 0x004fca00078e0004 */
[----:B---3--:R-:W-:Y:S01]  /*00f0*/  STG.E.64 desc[UR4][R4.64], R2 ;  /* 0x0000000204007986 */ /* 0x008fe2000c101b04 */
[----:B------:R-:W-:Y:S05]  /*0100*/  EXIT ;  /* 0x000000000000794d */ /* 0x000fea0003800000 */
.L_x_99:
        /* <DEDUP_REMOVED lines=15> */
.L_x_144:


//--------------------- .text._Z21set_diagonal_kernel_cPK7double2jPS_ --------------------------
	.section	.text._Z21set_diagonal_kernel_cPK7double2jPS_,"ax",@progbits
	.align	128
        .global         _Z21set_diagonal_kernel_cPK7double2jPS_
        .type           _Z21set_diagonal_kernel_cPK7double2jPS_,@function
        .size           _Z21set_diagonal_kernel_cPK7double2jPS_,(.L_x_145 - _Z21set_diagonal_kernel_cPK7double2jPS_)
        .other          _Z21set_diagonal_kernel_cPK7double2jPS_,@"STO_CUDA_ENTRY STV_DEFAULT"
_Z21set_diagonal_kernel_cPK7double2jPS_:
.text._Z21set_diagonal_kernel_cPK7double2jPS_:
        /* <DEDUP_REMOVED lines=12> */
[----:B-1----:R-:W3:Y:S01]  /*00c0*/  LDG.E.128 R4, desc[UR4][R4.64] ;  /* 0x0000000404047981 */ /* 0x002ee2000c1e1d00 */
[----:B------:R-:W-:-:S04]  /*00d0*/  IMAD R9, R9, UR6, R9 ;  /* 0x0000000609097c24 */ /* 0x000fc8000f8e0209 */
[----:B--2---:R-:W-:-:S05]  /*00e0*/  IMAD.WIDE.U32 R2, R9, 0x10, R2 ;  /* 0x0000001009027825 */ /* 0x004fca00078e0002 */
[----:B---3--:R-:W-:Y:S01]  /*00f0*/  STG.E.128 desc[UR4][R2.64], R4 ;  /* 0x0000000402007986 */ /* 0x008fe2000c101d04 */
[----:B------:R-:W-:Y:S05]  /*0100*/  EXIT ;  /* 0x000000000000794d */ /* 0x000fea0003800000 */
.L_x_100:
        /* <DEDUP_REMOVED lines=15> */
.L_x_145:


//--------------------- .text._Z19get_diagonal_kernelPKdjjPd --------------------------
	.section	.text._Z19get_diagonal_kernelPKdjjPd,"ax",@progbits
	.align	128
        .global         _Z19get_diagonal_kernelPKdjjPd
        .type           _Z19get_diagonal_kernelPKdjjPd,@function
        .size           _Z19get_diagonal_kernelPKdjjPd,(.L_x_146 - _Z19get_diagonal_kernelPKdjjPd)
        .other          _Z19get_diagonal_kernelPKdjjPd,@"STO_CUDA_ENTRY STV_DEFAULT"
_Z19get_diagonal_kernelPKdjjPd:
.text._Z19get_diagonal_kernelPKdjjPd:
[----:B------:R-:W-:Y:S01]  /*0000*/  LDC R1, c[0x0][0x37c] ;  /* 0x0000df00ff017b82 */ /* 0x000fe20000000800 */
[----:B------:R-:W0:Y:S07]  /*0010*/  S2R R0, SR_TID.X ;  /* 0x0000000000007919 */ /* 0x000e2e0000002100 */
[----:B------:R-:W0:Y:S01]  /*0020*/  S2UR UR4, SR_CTAID.X ;  /* 0x00000000000479c3 */ /* 0x000e220000002500 */
[----:B------:R-:W1:Y:S01]  /*0030*/  LDCU.64 UR6, c[0x0][0x388] ;  /* 0x00007100ff0677ac */ /* 0x000e620008000a00 */
[----:B------:R-:W2:Y:S06]  /*0040*/  S2R R3, SR_TID.Y ;  /* 0x0000000000037919 */ /* 0x000eac0000002200 */
[----:B------:R-:W0:Y:S08]  /*0050*/  LDC R7, c[0x0][0x360] ;  /* 0x0000d800ff077b82 */ /* 0x000e300000000800 */
[----:B------:R-:W2:Y:S08]  /*0060*/  S2UR UR5, SR_CTAID.Y ;  /* 0x00000000000579c3 */ /* 0x000eb00000002600 */
[----:B------:R-:W2:Y:S01]  /*0070*/  LDC R2, c[0x0][0x364] ;  /* 0x0000d900ff027b82 */ /* 0x000ea20000000800 */
[----:B0-----:R-:W-:-:S05]  /*0080*/  IMAD R7, R7, UR4, R0 ;  /* 0x0000000407077c24 */ /* 0x001fca000f8e0200 */
[----:B-1----:R-:W-:Y:S01]  /*0090*/  ISETP.GE.U32.AND P0, PT, R7, UR7, PT ;  /* 0x0000000707007c0c */ /* 0x002fe2000bf06070 */
[----:B--2---:R-:W-:-:S05]  /*00a0*/  IMAD R0, R2, UR5, R3 ;  /* 0x0000000502007c24 */ /* 0x004fca000f8e0203 */
[----:B------:R-:W-:-:S04]  /*00b0*/  ISETP.GE.U32.OR P0, PT, R0, UR6, P0 ;  /* 0x0000000600007c0c */ /* 0x000fc80008706470 */
[----:B------:R-:W-:-:S13]  /*00c0*/  ISETP.NE.OR P0, PT, R7, R0, P0 ;  /* 0x000000000700720c */ /* 0x000fda0000705670 */
[----:B------:R-:W-:Y:S05]  /*00d0*/  @P0 EXIT ;  /* 0x000000000000094d */ /* 0x000fea0003800000 */
[----:B------:R-:W0:Y:S01]  /*00e0*/  LDC.64 R2, c[0x0][0x380] ;  /* 0x0000e000ff027b82 */ /* 0x000e220000000a00 */
[----:B------:R-:W1:Y:S01]  /*00f0*/  LDCU.64 UR4, c[0x0][0x358] ;  /* 0x00006b00ff0477ac */ /* 0x000e620008000a00 */
[----:B------:R-:W-:-:S04]  /*0100*/  IMAD R5, R7, UR6, R7 ;  /* 0x0000000607057c24 */ /* 0x000fc8000f8e0207 */
[----:B0-----:R-:W-:Y:S02]  /*0110*/  IMAD.WIDE.U32 R2, R5, 0x8, R2 ;  /* 0x0000000805027825 */ /* 0x001fe400078e0002 */
[----:B------:R-:W0:Y:S04]  /*0120*/  LDC.64 R4, c[0x0][0x390] ;  /* 0x0000e400ff047b82 */ /* 0x000e280000000a00 */
[----:B-1----:R-:W2:Y:S01]  /*0130*/  LDG.E.64 R2, desc[UR4][R2.64] ;  /* 0x0000000402027981 */ /* 0x002ea2000c1e1b00 */
[----:B0-----:R-:W-:-:S05]  /*0140*/  IMAD.WIDE.U32 R4, R7, 0x8, R4 ;  /* 0x0000000807047825 */ /* 0x001fca00078e0004 */
[----:B--2---:R-:W-:Y:S01]  /*0150*/  STG.E.64 desc[UR4][R4.64], R2 ;  /* 0x0000000204007986 */ /* 0x004fe2000c101b04 */
[----:B------:R-:W-:Y:S05]  /*0160*/  EXIT ;  /* 0x000000000000794d */ /* 0x000fea0003800000 */
.L_x_101:
        /* <DEDUP_REMOVED lines=9> */
.L_x_146:


//--------------------- .text._Z19get_diagonal_kernelPK7double2jjPS_ --------------------------
	.section	.text._Z19get_diagonal_kernelPK7double2jjPS_,"ax",@progbits
	.align	128
        .global         _Z19get_diagonal_kernelPK7double2jjPS_
        .type           _Z19get_diagonal_kernelPK7double2jjPS_,@function
        .size           _Z19get_diagonal_kernelPK7double2jjPS_,(.L_x_147 - _Z19get_diagonal_kernelPK7double2jjPS_)
        .other          _Z19get_diagonal_kernelPK7double2jjPS_,@"STO_CUDA_ENTRY STV_DEFAULT"
_Z19get_diagonal_kernelPK7double2jjPS_:
.text._Z19get_diagonal_kernelPK7double2jjPS_:
        /* <DEDUP_REMOVED lines=19> */
[----:B-1----:R-:W2:Y:S01]  /*0130*/  LDG.E.128 R4, desc[UR4][R4.64] ;  /* 0x0000000404047981 */ /* 0x002ea2000c1e1d00 */
[----:B0-----:R-:W-:-:S05]  /*0140*/  IMAD.WIDE.U32 R2, R9, 0x10, R2 ;  /* 0x0000001009027825 */ /* 0x001fca00078e0002 */
[----:B--2---:R-:W-:Y:S01]  /*0150*/  STG.E.128 desc[UR4][R2.64], R4 ;  /* 0x0000000402007986 */ /* 0x004fe2000c101d04 */
[----:B------:R-:W-:Y:S05]  /*0160*/  EXIT ;  /* 0x000000000000794d */ /* 0x000fea0003800000 */
.L_x_102:
        /* <DEDUP_REMOVED lines=9> */
.L_x_147:


//--------------------- .text._Z16normalize_kernelPK7double2jjPS_ --------------------------
	.section	.text._Z16normalize_kernelPK7double2jjPS_,"ax",@progbits
	.align	128
        .global         _Z16normalize_kernelPK7double2jjPS_
        .type           _Z16normalize_kernelPK7double2jjPS_,@function
        .size           _Z16normalize_kernelPK7double2jjPS_,(.L_x_129 - _Z16normalize_kernelPK7double2jjPS_)
        .other          _Z16normalize_kernelPK7double2jjPS_,@"STO_CUDA_ENTRY STV_DEFAULT"
_Z16normalize_kernelPK7double2jjPS_:
.text._Z16normalize_kernelPK7double2jjPS_:
        /* <DEDUP_REMOVED lines=20> */
[----:B------:R-:W-:Y:S01]  /*0140*/  IMAD.MOV.U32 R13, RZ, RZ, 0x3fd80000 ;  /* 0x3fd80000ff0d7424 */ /* 0x000fe200078e00ff */
        /* <DEDUP_REMOVED lines=17> */
[----:B------:R-:W-:Y:S05]  /*0260*/  CALL.REL.NOINC `($__internal_7_$__cuda_sm20_dsqrt_rn_f64_mediumpath_v1) ;  /* 0x0000000800447944 */ /* 0x000fea0003c00000 */
[----:B------:R-:W-:Y:S02]  /*0270*/  IMAD.MOV.U32 R2, RZ, RZ, R6 ;  /* 0x000000ffff027224 */ /* 0x000fe400078e0006 */
[----:B------:R-:W-:-:S07]  /*0280*/  IMAD.MOV.U32 R3, RZ, RZ, R7 ;  /* 0x000000ffff037224 */ /* 0x000fce00078e0007 */
.L_x_104:
[----:B------:R-:W-:Y:S05]  /*0290*/  BSYNC.RECONVERGENT B0 ;  /* 0x0000000000007941 */ /* 0x000fea0003800200 */
.L_x_103:
[----:B------:R-:W0:Y:S01]  /*02a0*/  MUFU.RCP64H R5, R3 ;  /* 0x0000000300057308 */ /* 0x000e220000001800 */
[----:B------:R-:W-:Y:S01]  /*02b0*/  IMAD.MOV.U32 R4, RZ, RZ, 0x1 ;  /* 0x00000001ff047424 */ /* 0x000fe200078e00ff */
[----:B------:R-:W-:Y:S01]  /*02c0*/  FSETP.GEU.AND P1, PT, |R9|, 6.5827683646048100446e-37, PT ;  /* 0x036000000900780b */ /* 0x000fe20003f2e200 */
[----:B------:R-:W-:Y:S04]  /*02d0*/  BSSY.RECONVERGENT B0, `(.L_x_105) ;  /* 0x0000014000007945 */ /* 0x000fe80003800200 */
[----:B0-----:R-:W-:-:S08]  /*02e0*/  DFMA R6, R4, -R2, 1 ;  /* 0x3ff000000406742b */ /* 0x001fd00000000802 */
[----:B------:R-:W-:-:S08]  /*02f0*/  DFMA R6, R6, R6, R6 ;  /* 0x000000060606722b */ /* 0x000fd00000000006 */
[----:B------:R-:W-:-:S08]  /*0300*/  DFMA R6, R4, R6, R4 ;  /* 0x000000060406722b */ /* 0x000fd00000000004 */
[----:B------:R-:W-:-:S08]  /*0310*/  DFMA R4, R6, -R2, 1 ;  /* 0x3ff000000604742b */ /* 0x000fd00000000802 */
[----:B------:R-:W-:-:S08]  /*0320*/  DFMA R4, R6, R4, R6 ;  /* 0x000000040604722b */ /* 0x000fd00000000006 */
        /* <DEDUP_REMOVED lines=11> */
[----:B------:R-:W-:Y:S05]  /*03e0*/  CALL.REL.NOINC `($__internal_6_$__cuda_sm20_div_rn_f64_full) ;  /* 0x0000000000747944 */ /* 0x000fea0003c00000 */
[----:B------:R-:W-:Y:S01]  /*03f0*/  IMAD.MOV.U32 R4, RZ, RZ, R6 ;  /* 0x000000ffff047224 */ /* 0x000fe200078e0006 */
[----:B------:R-:W-:-:S07]  /*0400*/  MOV R5, R7 ;  /* 0x0000000700057202 */ /* 0x000fce0000000f00 */
.L_x_106:
[----:B------:R-:W-:Y:S05]  /*0410*/  BSYNC.RECONVERGENT B0 ;  /* 0x0000000000007941 */ /* 0x000fea0003800200 */
.L_x_105:
        /* <DEDUP_REMOVED lines=21> */
.L_x_108:
[----:B------:R-:W-:Y:S05]  /*0570*/  BSYNC.RECONVERGENT B0 ;  /* 0x0000000000007941 */ /* 0x000fea0003800200 */
.L_x_107:
[----:B------:R-:W0:Y:S02]  /*0580*/  LDC.64 R2, c[0x0][0x390] ;  /* 0x0000e400ff027b82 */ /* 0x000e240000000a00 */
[----:B0-----:R-:W-:-:S05]  /*0590*/  IMAD.WIDE.U32 R2, R0, 0x10, R2 ;  /* 0x0000001000027825 */ /* 0x001fca00078e0002 */
[----:B------:R-:W-:Y:S01]  /*05a0*/  STG.E.128 desc[UR4][R2.64], R4 ;  /* 0x0000000402007986 */ /* 0x000fe2000c101d04 */
[----:B------:R-:W-:Y:S05]  /*05b0*/  EXIT ;  /* 0x000000000000794d */ /* 0x000fea0003800000 */
        .weak           $__internal_6_$__cuda_sm20_div_rn_f64_full
        .type           $__internal_6_$__cuda_sm20_div_rn_f64_full,@function
        .size           $__internal_6_$__cuda_sm20_div_rn_f64_full,($__internal_7_$__cuda_sm20_dsqrt_rn_f64_mediumpath_v1 - $__internal_6_$__cuda_sm20_div_rn_f64_full)
$__internal_6_$__cuda_sm20_div_rn_f64_full:
        /* <DEDUP_REMOVED lines=21> */
[----:B------:R-:W-:-:S07]  /*0710*/  MOV R19, R17 ;  /* 0x0000001100137202 */ /* 0x000fce0000000f00 */
        /* <DEDUP_REMOVED lines=44> */
.L_x_110:
[----:B------:R-:W-:-:S14]  /*09e0*/  DSETP.NAN.AND P0, PT, R12, R12, PT ;  /* 0x0000000c0c00722a */ /* 0x000fdc0003f08000 */
[----:B------:R-:W-:Y:S05]  /*09f0*/  @P0 BRA `(.L_x_112) ;  /* 0x0000000000440947 */ /* 0x000fea0003800000 */
[----:B------:R-:W-:-:S14]  /*0a00*/  DSETP.NAN.AND P0, PT, R8, R8, PT ;  /* 0x000000080800722a */ /* 0x000fdc0003f08000 */
[----:B------:R-:W-:Y:S05]  /*0a10*/  @P0 BRA `(.L_x_113) ;  /* 0x0000000000300947 */ /* 0x000fea0003800000 */
[----:B------:R-:W-:Y:S01]  /*0a20*/  ISETP.NE.AND P0, PT, R19, R26, PT ;  /* 0x0000001a1300720c */ /* 0x000fe20003f05270 */
[----:B------:R-:W-:Y:S01]  /*0a30*/  IMAD.MOV.U32 R20, RZ, RZ, 0x0 ;  /* 0x00000000ff147424 */ /* 0x000fe200078e00ff */
[----:B------:R-:W-:-:S11]  /*0a40*/  MOV R21, 0xfff80000 ;  /* 0xfff8000000157802 */ /* 0x000fd60000000f00 */
        /* <DEDUP_REMOVED lines=9> */
.L_x_113:
[----:B------:R-:W-:Y:S01]  /*0ae0*/  LOP3.LUT R21, R9, 0x80000, RZ, 0xfc, !PT ;  /* 0x0008000009157812 */ /* 0x000fe200078efcff */
[----:B------:R-:W-:Y:S01]  /*0af0*/  IMAD.MOV.U32 R20, RZ, RZ, R8 ;  /* 0x000000ffff147224 */ /* 0x000fe200078e0008 */
[----:B------:R-:W-:Y:S06]  /*0b00*/  BRA `(.L_x_111) ;  /* 0x0000000000087947 */ /* 0x000fec0003800000 */
.L_x_112:
[----:B------:R-:W-:Y:S01]  /*0b10*/  LOP3.LUT R21, R13, 0x80000, RZ, 0xfc, !PT ;  /* 0x000800000d157812 */ /* 0x000fe200078efcff */
[----:B------:R-:W-:-:S07]  /*0b20*/  IMAD.MOV.U32 R20, RZ, RZ, R12 ;  /* 0x000000ffff147224 */ /* 0x000fce00078e000c */
.L_x_111:
[----:B------:R-:W-:Y:S05]  /*0b30*/  BSYNC.RECONVERGENT B1 ;  /* 0x0000000000017941 */ /* 0x000fea0003800200 */
.L_x_109:
[----:B------:R-:W-:Y:S02]  /*0b40*/  IMAD.MOV.U32 R17, RZ, RZ, 0x0 ;  /* 0x00000000ff117424 */ /* 0x000fe400078e00ff */
[----:B------:R-:W-:Y:S02]  /*0b50*/  IMAD.MOV.U32 R6, RZ, RZ, R20 ;  /* 0x000000ffff067224 */ /* 0x000fe400078e0014 */
[----:B------:R-:W-:Y:S01]  /*0b60*/  IMAD.MOV.U32 R7, RZ, RZ, R21 ;  /* 0x000000ffff077224 */ /* 0x000fe200078e0015 */
[----:B------:R-:W-:Y:S06]  /*0b70*/  RET.REL.NODEC R16 `(_Z16normalize_kernelPK7double2jjPS_) ;  /* 0xfffffff410207950 */ /* 0x000fec0003c3ffff */
        .weak           $__internal_7_$__cuda_sm20_dsqrt_rn_f64_mediumpath_v1
        .type           $__internal_7_$__cuda_sm20_dsqrt_rn_f64_mediumpath_v1,@function
        .size           $__internal_7_$__cuda_sm20_dsqrt_rn_f64_mediumpath_v1,(.L_x_129 - $__internal_7_$__cuda_sm20_dsqrt_rn_f64_mediumpath_v1)
$__internal_7_$__cuda_sm20_dsqrt_rn_f64_mediumpath_v1:
        /* <DEDUP_REMOVED lines=12> */
.L_x_115:
        /* <DEDUP_REMOVED lines=24> */
.L_x_117:
[----:B------:R-:W-:-:S11]  /*0dc0*/  DADD R6, R4, R4 ;  /* 0x0000000004067229 */ /* 0x000fd60000000004 */
.L_x_116:
[----:B------:R-:W-:Y:S05]  /*0dd0*/  BSYNC.RECONVERGENT B1 ;  /* 0x0000000000017941 */ /* 0x000fea0003800200 */
.L_x_114:
[----:B------:R-:W-:-:S04]  /*0de0*/  IMAD.MOV.U32 R3, RZ, RZ, 0x0 ;  /* 0x00000000ff037424 */ /* 0x000fc800078e00ff */
[----:B------:R-:W-:Y:S05]  /*0df0*/  RET.REL.NODEC R2 `(_Z16normalize_kernelPK7double2jjPS_) ;  /* 0xfffffff002807950 */ /* 0x000fea0003c3ffff */
.L_x_118:
        /* <DEDUP_REMOVED lines=16> */
.L_x_129:


//--------------------- .nv.global.init           --------------------------
	.section	.nv.global.init,"aw",@progbits
	.align	16
.nv.global.init:
	.type		__cudart_sin_cos_coeffs,@object
	.size		__cudart_sin_cos_coeffs,(__cudart_i2opi_d - __cudart_sin_cos_coeffs)
__cudart_sin_cos_coeffs:
        /*0000*/ 	.byte	0x46, 0xd2, 0xb0, 0x2c, 0xf1, 0xe5, 0x5a, 0xbe, 0x92, 0xe3, 0xac, 0x69, 0xe3, 0x1d, 0xc7, 0x3e
        /*0010*/ 	.byte	0xa1, 0x62, 0xdb, 0x19, 0xa0, 0x01, 0x2a, 0xbf, 0x18, 0x08, 0x11, 0x11, 0x11, 0x11, 0x81, 0x3f
        /*0020*/ 	.byte	0x54, 0x55, 0x55, 0x55, 0x55, 0x55, 0xc5, 0xbf, 0x00, 0x00, 0x00, 0x00, 0x00, 0x00, 0x00, 0x00
        /*0030*/ 	.byte	0x00, 0x00, 0x00, 0x00, 0x00, 0x00, 0x00, 0x00, 0x64, 0x81, 0xfd, 0x20, 0x83, 0xff, 0xa8, 0xbd
        /*0040*/ 	.byte	0x28, 0x85, 0xef, 0xc1, 0xa7, 0xee, 0x21, 0x3e, 0xd9, 0xe6, 0x06, 0x8e, 0x4f, 0x7e, 0x92, 0xbe
        /*0050*/ 	.byte	0xe9, 0xbc, 0xdd, 0x19, 0xa0, 0x01, 0xfa, 0x3e, 0x47, 0x5d, 0xc1, 0x16, 0x6c, 0xc1, 0x56, 0xbf
        /*0060*/ 	.byte	0x51, 0x55, 0x55, 0x55, 0x55, 0x55, 0xa5, 0x3f, 0x00, 0x00, 0x00, 0x00, 0x00, 0x00, 0xe0, 0xbf
        /*0070*/ 	.byte	0x00, 0x00, 0x00, 0x00, 0x00, 0x00, 0xf0, 0x3f, 0x00, 0x00, 0x00, 0x00, 0x00, 0x00, 0x00, 0x00
	.type		__cudart_i2opi_d,@object
	.size		__cudart_i2opi_d,(.L_0 - __cudart_i2opi_d)
__cudart_i2opi_d:
        /* <DEDUP_REMOVED lines=9> */
.L_0:


//--------------------- .nv.shared.reserved.0     --------------------------
	.section	.nv.shared.reserved.0,"aw",@nobits
	.weak		__nv_reservedSMEM_offset_0_alias
	.size		__nv_reservedSMEM_offset_0_alias, 0, 64
	.other		__nv_reservedSMEM_offset_0_alias,@"STO_CUDA_RESERVED_SHARED STV_DEFAULT"
__nv_reservedSMEM_offset_0_alias:
	.zero		0
	.zero		64


//--------------------- .nv.constant0._Z34generate_propagation_matrix_kernelPKdS0_S0_djjP7double2 --------------------------
	.section	.nv.constant0._Z34generate_propagation_matrix_kernelPKdS0_S0_djjP7double2,"a",@progbits
	.sectionflags	@""
	.align	4
.nv.constant0._Z34generate_propagation_matrix_kernelPKdS0_S0_djjP7double2:
	.zero		944


//--------------------- .nv.constant0._Z14col_sum_kernelPKdjjPd --------------------------
	.section	.nv.constant0._Z14col_sum_kernelPKdjjPd,"a",@progbits
	.sectionflags	@""
	.align	4
.nv.constant0._Z14col_sum_kernelPKdjjPd:
	.zero		920


//--------------------- .nv.constant0._Z11imag_kernelPK7double2jjPd --------------------------
	.section	.nv.constant0._Z11imag_kernelPK7double2jjPd,"a",@progbits
	.sectionflags	@""
	.align	4
.nv.constant0._Z11imag_kernelPK7double2jjPd:
	.zero		920


//--------------------- .nv.constant0._Z11real_kernelPK7double2jjPd --------------------------
	.section	.nv.constant0._Z11real_kernelPK7double2jjPd,"a",@progbits
	.sectionflags	@""
	.align	4
.nv.constant0._Z11real_kernelPK7double2jjPd:
	.zero		920


//--------------------- .nv.constant0._Z10exp_kernelPK7double2jjPS_ --------------------------
	.section	.nv.constant0._Z10exp_kernelPK7double2jjPS_,"a",@progbits
	.sectionflags	@""
	.align	4
.nv.constant0._Z10exp_kernelPK7double2jjPS_:
	.zero		920


//--------------------- .nv.constant0._Z24calc_singular_inv_kernelPdjjdP7double2 --------------------------
	.section	.nv.constant0._Z24calc_singular_inv_kernelPdjjdP7double2,"a",@progbits
	.sectionflags	@""
	.align	4
.nv.constant0._Z24calc_singular_inv_kernelPdjjdP7double2:
	.zero		928


//--------------------- .nv.constant0._Z11conj_kernelPK7double2jjPS_ --------------------------
	.section	.nv.constant0._Z11conj_kernelPK7double2jjPS_,"a",@progbits
	.sectionflags	@""
	.align	4
.nv.constant0._Z11conj_kernelPK7double2jjPS_:
	.zero		920


//--------------------- .nv.constant0._Z10pow_kernelPKddjjPd --------------------------
	.section	.nv.constant0._Z10pow_kernelPKddjjPd,"a",@progbits
	.sectionflags	@""
	.align	4
.nv.constant0._Z10pow_kernelPKddjjPd:
	.zero		928


//--------------------- .nv.constant0._Z20make_complex2_kernelPKdS0_jjP7double2 --------------------------
	.section	.nv.constant0._Z20make_complex2_kernelPKdS0_jjP7double2,"a",@progbits
	.sectionflags	@""
	.align	4
.nv.constant0._Z20make_complex2_kernelPKdS0_jjP7double2:
	.zero		928


//--------------------- .nv.constant0._Z19make_complex_kernelPKdjjP7double2 --------------------------
	.section	.nv.constant0._Z19make_complex_kernelPKdjjP7double2,"a",@progbits
	.sectionflags	@""
	.align	4
.nv.constant0._Z19make_complex_kernelPKdjjP7double2:
	.zero		920


//--------------------- .nv.constant0._Z11sqrt_kernelPKdjjPd --------------------------
	.section	.nv.constant0._Z11sqrt_kernelPKdjjPd,"a",@progbits
	.sectionflags	@""
	.align	4
.nv.constant0._Z11sqrt_kernelPKdjjPd:
	.zero		920


//--------------------- .nv.constant0._Z10abs_kernelPK7double2jjPd --------------------------
	.section	.nv.constant0._Z10abs_kernelPK7double2jjPd,"a",@progbits
	.sectionflags	@""
	.align	4
.nv.constant0._Z10abs_kernelPK7double2jjPd:
	.zero		920


//--------------------- .nv.constant0._Z23hadamard_product_kernelPK7double2S1_jjPS_ --------------------------
	.section	.nv.constant0._Z23hadamard_product_kernelPK7double2S1_jjPS_,"a",@progbits
	.sectionflags	@""
	.align	4
.nv.constant0._Z23hadamard_product_kernelPK7double2S1_jjPS_:
	.zero		928


//--------------------- .nv.constant0._Z17reciprocal_kernelPK7double2jjPS_ --------------------------
	.section	.nv.constant0._Z17reciprocal_kernelPK7double2jjPS_,"a",@progbits
	.sectionflags	@""
	.align	4
.nv.constant0._Z17reciprocal_kernelPK7double2jjPS_:
	.zero		920


//--------------------- .nv.constant0._Z19set_diagonal_kernelPKdjPd --------------------------
	.section	.nv.constant0._Z19set_diagonal_kernelPKdjPd,"a",@progbits
	.sectionflags	@""
	.align	4
.nv.constant0._Z19set_diagonal_kernelPKdjPd:
	.zero		920


//--------------------- .nv.constant0._Z21set_diagonal_kernel_cPK7double2jPS_ --------------------------
	.section	.nv.constant0._Z21set_diagonal_kernel_cPK7double2jPS_,"a",@progbits
	.sectionflags	@""
	.align	4
.nv.constant0._Z21set_diagonal_kernel_cPK7double2jPS_:
	.zero		920


//--------------------- .nv.constant0._Z19get_diagonal_kernelPKdjjPd --------------------------
	.section	.nv.constant0._Z19get_diagonal_kernelPKdjjPd,"a",@progbits
	.sectionflags	@""
	.align	4
.nv.constant0._Z19get_diagonal_kernelPKdjjPd:
	.zero		920


//--------------------- .nv.constant0._Z19get_diagonal_kernelPK7double2jjPS_ --------------------------
	.section	.nv.constant0._Z19get_diagonal_kernelPK7double2jjPS_,"a",@progbits
	.sectionflags	@""
	.align	4
.nv.constant0._Z19get_diagonal_kernelPK7double2jjPS_:
	.zero		920


//--------------------- .nv.constant0._Z16normalize_kernelPK7double2jjPS_ --------------------------
	.section	.nv.constant0._Z16normalize_kernelPK7double2jjPS_,"a",@progbits
	.sectionflags	@""
	.align	4
.nv.constant0._Z16normalize_kernelPK7double2jjPS_:
	.zero		920


//--------------------- SYMBOLS --------------------------

	.type		.nv.reservedSmem.offset0,@object
	.size		.nv.reservedSmem.offset0,0x4
